//
// Generated by NVIDIA NVVM Compiler
//
// Compiler Build ID: CL-36424714
// Cuda compilation tools, release 13.0, V13.0.88
// Based on NVVM 20.0.0
//

.version 9.0
.target sm_100
.address_size 64

	// .globl	_Z17iterateMonteCarloiiPi
.global .align 4 .b8 precalc_xorwow_matrix[102400];
.global .align 4 .b8 precalc_xorwow_offset_matrix[102400];
.global .align 4 .b8 mrg32k3aM1[2304];
.global .align 4 .b8 mrg32k3aM2[2304];
.global .align 4 .b8 mrg32k3aM1SubSeq[2016];
.global .align 4 .b8 mrg32k3aM2SubSeq[2016];
.global .align 4 .b8 mrg32k3aM1Seq[2304];
.global .align 4 .b8 mrg32k3aM2Seq[2304];
.const .align 8 .b8 __cr_lgamma_table[72];

.visible .entry _Z17iterateMonteCarloiiPi(
	.param .u32 _Z17iterateMonteCarloiiPi_param_0,
	.param .u32 _Z17iterateMonteCarloiiPi_param_1,
	.param .u64 .ptr .align 1 _Z17iterateMonteCarloiiPi_param_2
)
{
	.local .align 8 .b8 	__local_depot0[48];
	.reg .b64 	%SP;
	.reg .b64 	%SPL;
	.reg .pred 	%p<67>;
	.reg .b32 	%r<1253>;
	.reg .b32 	%f<5>;
	.reg .b64 	%rd<28>;
	.reg .b64 	%fd<5>;

	mov.u64 	%SPL, __local_depot0;
	ld.param.u32 	%r569, [_Z17iterateMonteCarloiiPi_param_0];
	ld.param.u32 	%r570, [_Z17iterateMonteCarloiiPi_param_1];
	ld.param.u64 	%rd10, [_Z17iterateMonteCarloiiPi_param_2];
	mov.u32 	%r571, %tid.x;
	mov.u32 	%r572, %ctaid.x;
	mov.u32 	%r573, %ntid.x;
	mad.lo.s32 	%r1251, %r572, %r573, %r571;
	setp.ge.s32 	%p1, %r1251, %r569;
	@%p1 bra 	$L__BB0_120;
	add.u64 	%rd1, %SPL, 0;
	// begin inline asm
	mov.u64 	%rd11, %clock64;
	// end inline asm
	cvt.s64.s32 	%rd2, %r1251;
	cvt.u32.u64 	%r574, %rd11;
	xor.b32  	%r575, %r574, -1429050551;
	mul.lo.s32 	%r2, %r575, 1099087573;
	{ .reg .b32 tmp; mov.b64 {tmp, %r576}, %rd11; }
	xor.b32  	%r3, %r576, -136515619;
	mul.lo.s32 	%r577, %r3, -1703105765;
	add.s32 	%r578, %r2, %r577;
	add.s32 	%r579, %r578, 6615241;
	add.s32 	%r974, %r2, 123456789;
	st.local.v2.u32 	[%rd1], {%r579, %r974};
	xor.b32  	%r973, %r2, 362436069;
	add.s32 	%r972, %r577, 521288629;
	st.local.v2.u32 	[%rd1+8], {%r973, %r972};
	xor.b32  	%r971, %r577, 88675123;
	add.s32 	%r970, %r2, 5783321;
	st.local.v2.u32 	[%rd1+16], {%r971, %r970};
	setp.eq.s32 	%p2, %r1251, 0;
	@%p2 bra 	$L__BB0_116;
	mov.b32 	%r957, 0;
	mov.u64 	%rd27, %rd2;
$L__BB0_3:
	mov.u64 	%rd3, %rd27;
	and.b64  	%rd4, %rd3, 3;
	setp.eq.s64 	%p3, %rd4, 0;
	@%p3 bra 	$L__BB0_115;
	mul.wide.u32 	%rd13, %r957, 3200;
	mov.u64 	%rd14, precalc_xorwow_matrix;
	add.s64 	%rd5, %rd14, %rd13;
	mov.b32 	%r970, 0;
	mov.u32 	%r971, %r970;
	mov.u32 	%r972, %r970;
	mov.u32 	%r973, %r970;
	mov.u32 	%r974, %r970;
	mov.u32 	%r963, %r970;
$L__BB0_5:
	mul.wide.u32 	%rd15, %r963, 4;
	add.s64 	%rd16, %rd1, %rd15;
	ld.local.u32 	%r21, [%rd16+4];
	shl.b32 	%r22, %r963, 5;
	mov.b32 	%r969, 0;
$L__BB0_6:
	.pragma "nounroll";
	shr.u32 	%r583, %r21, %r969;
	and.b32  	%r584, %r583, 1;
	setp.eq.b32 	%p4, %r584, 1;
	not.pred 	%p5, %p4;
	add.s32 	%r585, %r22, %r969;
	mul.lo.s32 	%r586, %r585, 5;
	mul.wide.u32 	%rd17, %r586, 4;
	add.s64 	%rd6, %rd5, %rd17;
	@%p5 bra 	$L__BB0_8;
	ld.global.u32 	%r587, [%rd6];
	xor.b32  	%r974, %r974, %r587;
	ld.global.u32 	%r588, [%rd6+4];
	xor.b32  	%r973, %r973, %r588;
	ld.global.u32 	%r589, [%rd6+8];
	xor.b32  	%r972, %r972, %r589;
	ld.global.u32 	%r590, [%rd6+12];
	xor.b32  	%r971, %r971, %r590;
	ld.global.u32 	%r591, [%rd6+16];
	xor.b32  	%r970, %r970, %r591;
$L__BB0_8:
	and.b32  	%r593, %r583, 2;
	setp.eq.s32 	%p6, %r593, 0;
	@%p6 bra 	$L__BB0_10;
	ld.global.u32 	%r594, [%rd6+20];
	xor.b32  	%r974, %r974, %r594;
	ld.global.u32 	%r595, [%rd6+24];
	xor.b32  	%r973, %r973, %r595;
	ld.global.u32 	%r596, [%rd6+28];
	xor.b32  	%r972, %r972, %r596;
	ld.global.u32 	%r597, [%rd6+32];
	xor.b32  	%r971, %r971, %r597;
	ld.global.u32 	%r598, [%rd6+36];
	xor.b32  	%r970, %r970, %r598;
$L__BB0_10:
	and.b32  	%r600, %r583, 4;
	setp.eq.s32 	%p7, %r600, 0;
	@%p7 bra 	$L__BB0_12;
	ld.global.u32 	%r601, [%rd6+40];
	xor.b32  	%r974, %r974, %r601;
	ld.global.u32 	%r602, [%rd6+44];
	xor.b32  	%r973, %r973, %r602;
	ld.global.u32 	%r603, [%rd6+48];
	xor.b32  	%r972, %r972, %r603;
	ld.global.u32 	%r604, [%rd6+52];
	xor.b32  	%r971, %r971, %r604;
	ld.global.u32 	%r605, [%rd6+56];
	xor.b32  	%r970, %r970, %r605;
$L__BB0_12:
	and.b32  	%r607, %r583, 8;
	setp.eq.s32 	%p8, %r607, 0;
	@%p8 bra 	$L__BB0_14;
	ld.global.u32 	%r608, [%rd6+60];
	xor.b32  	%r974, %r974, %r608;
	ld.global.u32 	%r609, [%rd6+64];
	xor.b32  	%r973, %r973, %r609;
	ld.global.u32 	%r610, [%rd6+68];
	xor.b32  	%r972, %r972, %r610;
	ld.global.u32 	%r611, [%rd6+72];
	xor.b32  	%r971, %r971, %r611;
	ld.global.u32 	%r612, [%rd6+76];
	xor.b32  	%r970, %r970, %r612;
$L__BB0_14:
	and.b32  	%r614, %r583, 16;
	setp.eq.s32 	%p9, %r614, 0;
	@%p9 bra 	$L__BB0_16;
	ld.global.u32 	%r615, [%rd6+80];
	xor.b32  	%r974, %r974, %r615;
	ld.global.u32 	%r616, [%rd6+84];
	xor.b32  	%r973, %r973, %r616;
	ld.global.u32 	%r617, [%rd6+88];
	xor.b32  	%r972, %r972, %r617;
	ld.global.u32 	%r618, [%rd6+92];
	xor.b32  	%r971, %r971, %r618;
	ld.global.u32 	%r619, [%rd6+96];
	xor.b32  	%r970, %r970, %r619;
$L__BB0_16:
	and.b32  	%r621, %r583, 32;
	setp.eq.s32 	%p10, %r621, 0;
	@%p10 bra 	$L__BB0_18;
	ld.global.u32 	%r622, [%rd6+100];
	xor.b32  	%r974, %r974, %r622;
	ld.global.u32 	%r623, [%rd6+104];
	xor.b32  	%r973, %r973, %r623;
	ld.global.u32 	%r624, [%rd6+108];
	xor.b32  	%r972, %r972, %r624;
	ld.global.u32 	%r625, [%rd6+112];
	xor.b32  	%r971, %r971, %r625;
	ld.global.u32 	%r626, [%rd6+116];
	xor.b32  	%r970, %r970, %r626;
$L__BB0_18:
	and.b32  	%r628, %r583, 64;
	setp.eq.s32 	%p11, %r628, 0;
	@%p11 bra 	$L__BB0_20;
	ld.global.u32 	%r629, [%rd6+120];
	xor.b32  	%r974, %r974, %r629;
	ld.global.u32 	%r630, [%rd6+124];
	xor.b32  	%r973, %r973, %r630;
	ld.global.u32 	%r631, [%rd6+128];
	xor.b32  	%r972, %r972, %r631;
	ld.global.u32 	%r632, [%rd6+132];
	xor.b32  	%r971, %r971, %r632;
	ld.global.u32 	%r633, [%rd6+136];
	xor.b32  	%r970, %r970, %r633;
$L__BB0_20:
	and.b32  	%r635, %r583, 128;
	setp.eq.s32 	%p12, %r635, 0;
	@%p12 bra 	$L__BB0_22;
	ld.global.u32 	%r636, [%rd6+140];
	xor.b32  	%r974, %r974, %r636;
	ld.global.u32 	%r637, [%rd6+144];
	xor.b32  	%r973, %r973, %r637;
	ld.global.u32 	%r638, [%rd6+148];
	xor.b32  	%r972, %r972, %r638;
	ld.global.u32 	%r639, [%rd6+152];
	xor.b32  	%r971, %r971, %r639;
	ld.global.u32 	%r640, [%rd6+156];
	xor.b32  	%r970, %r970, %r640;
$L__BB0_22:
	and.b32  	%r642, %r583, 256;
	setp.eq.s32 	%p13, %r642, 0;
	@%p13 bra 	$L__BB0_24;
	ld.global.u32 	%r643, [%rd6+160];
	xor.b32  	%r974, %r974, %r643;
	ld.global.u32 	%r644, [%rd6+164];
	xor.b32  	%r973, %r973, %r644;
	ld.global.u32 	%r645, [%rd6+168];
	xor.b32  	%r972, %r972, %r645;
	ld.global.u32 	%r646, [%rd6+172];
	xor.b32  	%r971, %r971, %r646;
	ld.global.u32 	%r647, [%rd6+176];
	xor.b32  	%r970, %r970, %r647;
$L__BB0_24:
	and.b32  	%r649, %r583, 512;
	setp.eq.s32 	%p14, %r649, 0;
	@%p14 bra 	$L__BB0_26;
	ld.global.u32 	%r650, [%rd6+180];
	xor.b32  	%r974, %r974, %r650;
	ld.global.u32 	%r651, [%rd6+184];
	xor.b32  	%r973, %r973, %r651;
	ld.global.u32 	%r652, [%rd6+188];
	xor.b32  	%r972, %r972, %r652;
	ld.global.u32 	%r653, [%rd6+192];
	xor.b32  	%r971, %r971, %r653;
	ld.global.u32 	%r654, [%rd6+196];
	xor.b32  	%r970, %r970, %r654;
$L__BB0_26:
	and.b32  	%r656, %r583, 1024;
	setp.eq.s32 	%p15, %r656, 0;
	@%p15 bra 	$L__BB0_28;
	ld.global.u32 	%r657, [%rd6+200];
	xor.b32  	%r974, %r974, %r657;
	ld.global.u32 	%r658, [%rd6+204];
	xor.b32  	%r973, %r973, %r658;
	ld.global.u32 	%r659, [%rd6+208];
	xor.b32  	%r972, %r972, %r659;
	ld.global.u32 	%r660, [%rd6+212];
	xor.b32  	%r971, %r971, %r660;
	ld.global.u32 	%r661, [%rd6+216];
	xor.b32  	%r970, %r970, %r661;
$L__BB0_28:
	and.b32  	%r663, %r583, 2048;
	setp.eq.s32 	%p16, %r663, 0;
	@%p16 bra 	$L__BB0_30;
	ld.global.u32 	%r664, [%rd6+220];
	xor.b32  	%r974, %r974, %r664;
	ld.global.u32 	%r665, [%rd6+224];
	xor.b32  	%r973, %r973, %r665;
	ld.global.u32 	%r666, [%rd6+228];
	xor.b32  	%r972, %r972, %r666;
	ld.global.u32 	%r667, [%rd6+232];
	xor.b32  	%r971, %r971, %r667;
	ld.global.u32 	%r668, [%rd6+236];
	xor.b32  	%r970, %r970, %r668;
$L__BB0_30:
	and.b32  	%r670, %r583, 4096;
	setp.eq.s32 	%p17, %r670, 0;
	@%p17 bra 	$L__BB0_32;
	ld.global.u32 	%r671, [%rd6+240];
	xor.b32  	%r974, %r974, %r671;
	ld.global.u32 	%r672, [%rd6+244];
	xor.b32  	%r973, %r973, %r672;
	ld.global.u32 	%r673, [%rd6+248];
	xor.b32  	%r972, %r972, %r673;
	ld.global.u32 	%r674, [%rd6+252];
	xor.b32  	%r971, %r971, %r674;
	ld.global.u32 	%r675, [%rd6+256];
	xor.b32  	%r970, %r970, %r675;
$L__BB0_32:
	and.b32  	%r677, %r583, 8192;
	setp.eq.s32 	%p18, %r677, 0;
	@%p18 bra 	$L__BB0_34;
	ld.global.u32 	%r678, [%rd6+260];
	xor.b32  	%r974, %r974, %r678;
	ld.global.u32 	%r679, [%rd6+264];
	xor.b32  	%r973, %r973, %r679;
	ld.global.u32 	%r680, [%rd6+268];
	xor.b32  	%r972, %r972, %r680;
	ld.global.u32 	%r681, [%rd6+272];
	xor.b32  	%r971, %r971, %r681;
	ld.global.u32 	%r682, [%rd6+276];
	xor.b32  	%r970, %r970, %r682;
$L__BB0_34:
	and.b32  	%r684, %r583, 16384;
	setp.eq.s32 	%p19, %r684, 0;
	@%p19 bra 	$L__BB0_36;
	ld.global.u32 	%r685, [%rd6+280];
	xor.b32  	%r974, %r974, %r685;
	ld.global.u32 	%r686, [%rd6+284];
	xor.b32  	%r973, %r973, %r686;
	ld.global.u32 	%r687, [%rd6+288];
	xor.b32  	%r972, %r972, %r687;
	ld.global.u32 	%r688, [%rd6+292];
	xor.b32  	%r971, %r971, %r688;
	ld.global.u32 	%r689, [%rd6+296];
	xor.b32  	%r970, %r970, %r689;
$L__BB0_36:
	and.b32  	%r691, %r583, 32768;
	setp.eq.s32 	%p20, %r691, 0;
	@%p20 bra 	$L__BB0_38;
	ld.global.u32 	%r692, [%rd6+300];
	xor.b32  	%r974, %r974, %r692;
	ld.global.u32 	%r693, [%rd6+304];
	xor.b32  	%r973, %r973, %r693;
	ld.global.u32 	%r694, [%rd6+308];
	xor.b32  	%r972, %r972, %r694;
	ld.global.u32 	%r695, [%rd6+312];
	xor.b32  	%r971, %r971, %r695;
	ld.global.u32 	%r696, [%rd6+316];
	xor.b32  	%r970, %r970, %r696;
$L__BB0_38:
	add.s32 	%r969, %r969, 16;
	setp.ne.s32 	%p21, %r969, 32;
	@%p21 bra 	$L__BB0_6;
	mad.lo.s32 	%r697, %r963, -31, %r22;
	add.s32 	%r963, %r697, 1;
	setp.ne.s32 	%p22, %r963, 5;
	@%p22 bra 	$L__BB0_5;
	st.local.u32 	[%rd1+4], %r974;
	st.local.v2.u32 	[%rd1+8], {%r973, %r972};
	st.local.v2.u32 	[%rd1+16], {%r971, %r970};
	setp.eq.s64 	%p23, %rd4, 1;
	@%p23 bra 	$L__BB0_115;
	mov.b32 	%r970, 0;
	mov.u32 	%r971, %r970;
	mov.u32 	%r972, %r970;
	mov.u32 	%r973, %r970;
	mov.u32 	%r974, %r970;
	mov.u32 	%r1055, %r970;
$L__BB0_42:
	mul.wide.u32 	%rd18, %r1055, 4;
	add.s64 	%rd19, %rd1, %rd18;
	ld.local.u32 	%r197, [%rd19+4];
	shl.b32 	%r198, %r1055, 5;
	mov.b32 	%r1061, 0;
$L__BB0_43:
	.pragma "nounroll";
	shr.u32 	%r700, %r197, %r1061;
	and.b32  	%r701, %r700, 1;
	setp.eq.b32 	%p24, %r701, 1;
	not.pred 	%p25, %p24;
	add.s32 	%r702, %r198, %r1061;
	mul.lo.s32 	%r703, %r702, 5;
	mul.wide.u32 	%rd20, %r703, 4;
	add.s64 	%rd7, %rd5, %rd20;
	@%p25 bra 	$L__BB0_45;
	ld.global.u32 	%r704, [%rd7];
	xor.b32  	%r974, %r974, %r704;
	ld.global.u32 	%r705, [%rd7+4];
	xor.b32  	%r973, %r973, %r705;
	ld.global.u32 	%r706, [%rd7+8];
	xor.b32  	%r972, %r972, %r706;
	ld.global.u32 	%r707, [%rd7+12];
	xor.b32  	%r971, %r971, %r707;
	ld.global.u32 	%r708, [%rd7+16];
	xor.b32  	%r970, %r970, %r708;
$L__BB0_45:
	and.b32  	%r710, %r700, 2;
	setp.eq.s32 	%p26, %r710, 0;
	@%p26 bra 	$L__BB0_47;
	ld.global.u32 	%r711, [%rd7+20];
	xor.b32  	%r974, %r974, %r711;
	ld.global.u32 	%r712, [%rd7+24];
	xor.b32  	%r973, %r973, %r712;
	ld.global.u32 	%r713, [%rd7+28];
	xor.b32  	%r972, %r972, %r713;
	ld.global.u32 	%r714, [%rd7+32];
	xor.b32  	%r971, %r971, %r714;
	ld.global.u32 	%r715, [%rd7+36];
	xor.b32  	%r970, %r970, %r715;
$L__BB0_47:
	and.b32  	%r717, %r700, 4;
	setp.eq.s32 	%p27, %r717, 0;
	@%p27 bra 	$L__BB0_49;
	ld.global.u32 	%r718, [%rd7+40];
	xor.b32  	%r974, %r974, %r718;
	ld.global.u32 	%r719, [%rd7+44];
	xor.b32  	%r973, %r973, %r719;
	ld.global.u32 	%r720, [%rd7+48];
	xor.b32  	%r972, %r972, %r720;
	ld.global.u32 	%r721, [%rd7+52];
	xor.b32  	%r971, %r971, %r721;
	ld.global.u32 	%r722, [%rd7+56];
	xor.b32  	%r970, %r970, %r722;
$L__BB0_49:
	and.b32  	%r724, %r700, 8;
	setp.eq.s32 	%p28, %r724, 0;
	@%p28 bra 	$L__BB0_51;
	ld.global.u32 	%r725, [%rd7+60];
	xor.b32  	%r974, %r974, %r725;
	ld.global.u32 	%r726, [%rd7+64];
	xor.b32  	%r973, %r973, %r726;
	ld.global.u32 	%r727, [%rd7+68];
	xor.b32  	%r972, %r972, %r727;
	ld.global.u32 	%r728, [%rd7+72];
	xor.b32  	%r971, %r971, %r728;
	ld.global.u32 	%r729, [%rd7+76];
	xor.b32  	%r970, %r970, %r729;
$L__BB0_51:
	and.b32  	%r731, %r700, 16;
	setp.eq.s32 	%p29, %r731, 0;
	@%p29 bra 	$L__BB0_53;
	ld.global.u32 	%r732, [%rd7+80];
	xor.b32  	%r974, %r974, %r732;
	ld.global.u32 	%r733, [%rd7+84];
	xor.b32  	%r973, %r973, %r733;
	ld.global.u32 	%r734, [%rd7+88];
	xor.b32  	%r972, %r972, %r734;
	ld.global.u32 	%r735, [%rd7+92];
	xor.b32  	%r971, %r971, %r735;
	ld.global.u32 	%r736, [%rd7+96];
	xor.b32  	%r970, %r970, %r736;
$L__BB0_53:
	and.b32  	%r738, %r700, 32;
	setp.eq.s32 	%p30, %r738, 0;
	@%p30 bra 	$L__BB0_55;
	ld.global.u32 	%r739, [%rd7+100];
	xor.b32  	%r974, %r974, %r739;
	ld.global.u32 	%r740, [%rd7+104];
	xor.b32  	%r973, %r973, %r740;
	ld.global.u32 	%r741, [%rd7+108];
	xor.b32  	%r972, %r972, %r741;
	ld.global.u32 	%r742, [%rd7+112];
	xor.b32  	%r971, %r971, %r742;
	ld.global.u32 	%r743, [%rd7+116];
	xor.b32  	%r970, %r970, %r743;
$L__BB0_55:
	and.b32  	%r745, %r700, 64;
	setp.eq.s32 	%p31, %r745, 0;
	@%p31 bra 	$L__BB0_57;
	ld.global.u32 	%r746, [%rd7+120];
	xor.b32  	%r974, %r974, %r746;
	ld.global.u32 	%r747, [%rd7+124];
	xor.b32  	%r973, %r973, %r747;
	ld.global.u32 	%r748, [%rd7+128];
	xor.b32  	%r972, %r972, %r748;
	ld.global.u32 	%r749, [%rd7+132];
	xor.b32  	%r971, %r971, %r749;
	ld.global.u32 	%r750, [%rd7+136];
	xor.b32  	%r970, %r970, %r750;
$L__BB0_57:
	and.b32  	%r752, %r700, 128;
	setp.eq.s32 	%p32, %r752, 0;
	@%p32 bra 	$L__BB0_59;
	ld.global.u32 	%r753, [%rd7+140];
	xor.b32  	%r974, %r974, %r753;
	ld.global.u32 	%r754, [%rd7+144];
	xor.b32  	%r973, %r973, %r754;
	ld.global.u32 	%r755, [%rd7+148];
	xor.b32  	%r972, %r972, %r755;
	ld.global.u32 	%r756, [%rd7+152];
	xor.b32  	%r971, %r971, %r756;
	ld.global.u32 	%r757, [%rd7+156];
	xor.b32  	%r970, %r970, %r757;
$L__BB0_59:
	and.b32  	%r759, %r700, 256;
	setp.eq.s32 	%p33, %r759, 0;
	@%p33 bra 	$L__BB0_61;
	ld.global.u32 	%r760, [%rd7+160];
	xor.b32  	%r974, %r974, %r760;
	ld.global.u32 	%r761, [%rd7+164];
	xor.b32  	%r973, %r973, %r761;
	ld.global.u32 	%r762, [%rd7+168];
	xor.b32  	%r972, %r972, %r762;
	ld.global.u32 	%r763, [%rd7+172];
	xor.b32  	%r971, %r971, %r763;
	ld.global.u32 	%r764, [%rd7+176];
	xor.b32  	%r970, %r970, %r764;
$L__BB0_61:
	and.b32  	%r766, %r700, 512;
	setp.eq.s32 	%p34, %r766, 0;
	@%p34 bra 	$L__BB0_63;
	ld.global.u32 	%r767, [%rd7+180];
	xor.b32  	%r974, %r974, %r767;
	ld.global.u32 	%r768, [%rd7+184];
	xor.b32  	%r973, %r973, %r768;
	ld.global.u32 	%r769, [%rd7+188];
	xor.b32  	%r972, %r972, %r769;
	ld.global.u32 	%r770, [%rd7+192];
	xor.b32  	%r971, %r971, %r770;
	ld.global.u32 	%r771, [%rd7+196];
	xor.b32  	%r970, %r970, %r771;
$L__BB0_63:
	and.b32  	%r773, %r700, 1024;
	setp.eq.s32 	%p35, %r773, 0;
	@%p35 bra 	$L__BB0_65;
	ld.global.u32 	%r774, [%rd7+200];
	xor.b32  	%r974, %r974, %r774;
	ld.global.u32 	%r775, [%rd7+204];
	xor.b32  	%r973, %r973, %r775;
	ld.global.u32 	%r776, [%rd7+208];
	xor.b32  	%r972, %r972, %r776;
	ld.global.u32 	%r777, [%rd7+212];
	xor.b32  	%r971, %r971, %r777;
	ld.global.u32 	%r778, [%rd7+216];
	xor.b32  	%r970, %r970, %r778;
$L__BB0_65:
	and.b32  	%r780, %r700, 2048;
	setp.eq.s32 	%p36, %r780, 0;
	@%p36 bra 	$L__BB0_67;
	ld.global.u32 	%r781, [%rd7+220];
	xor.b32  	%r974, %r974, %r781;
	ld.global.u32 	%r782, [%rd7+224];
	xor.b32  	%r973, %r973, %r782;
	ld.global.u32 	%r783, [%rd7+228];
	xor.b32  	%r972, %r972, %r783;
	ld.global.u32 	%r784, [%rd7+232];
	xor.b32  	%r971, %r971, %r784;
	ld.global.u32 	%r785, [%rd7+236];
	xor.b32  	%r970, %r970, %r785;
$L__BB0_67:
	and.b32  	%r787, %r700, 4096;
	setp.eq.s32 	%p37, %r787, 0;
	@%p37 bra 	$L__BB0_69;
	ld.global.u32 	%r788, [%rd7+240];
	xor.b32  	%r974, %r974, %r788;
	ld.global.u32 	%r789, [%rd7+244];
	xor.b32  	%r973, %r973, %r789;
	ld.global.u32 	%r790, [%rd7+248];
	xor.b32  	%r972, %r972, %r790;
	ld.global.u32 	%r791, [%rd7+252];
	xor.b32  	%r971, %r971, %r791;
	ld.global.u32 	%r792, [%rd7+256];
	xor.b32  	%r970, %r970, %r792;
$L__BB0_69:
	and.b32  	%r794, %r700, 8192;
	setp.eq.s32 	%p38, %r794, 0;
	@%p38 bra 	$L__BB0_71;
	ld.global.u32 	%r795, [%rd7+260];
	xor.b32  	%r974, %r974, %r795;
	ld.global.u32 	%r796, [%rd7+264];
	xor.b32  	%r973, %r973, %r796;
	ld.global.u32 	%r797, [%rd7+268];
	xor.b32  	%r972, %r972, %r797;
	ld.global.u32 	%r798, [%rd7+272];
	xor.b32  	%r971, %r971, %r798;
	ld.global.u32 	%r799, [%rd7+276];
	xor.b32  	%r970, %r970, %r799;
$L__BB0_71:
	and.b32  	%r801, %r700, 16384;
	setp.eq.s32 	%p39, %r801, 0;
	@%p39 bra 	$L__BB0_73;
	ld.global.u32 	%r802, [%rd7+280];
	xor.b32  	%r974, %r974, %r802;
	ld.global.u32 	%r803, [%rd7+284];
	xor.b32  	%r973, %r973, %r803;
	ld.global.u32 	%r804, [%rd7+288];
	xor.b32  	%r972, %r972, %r804;
	ld.global.u32 	%r805, [%rd7+292];
	xor.b32  	%r971, %r971, %r805;
	ld.global.u32 	%r806, [%rd7+296];
	xor.b32  	%r970, %r970, %r806;
$L__BB0_73:
	and.b32  	%r808, %r700, 32768;
	setp.eq.s32 	%p40, %r808, 0;
	@%p40 bra 	$L__BB0_75;
	ld.global.u32 	%r809, [%rd7+300];
	xor.b32  	%r974, %r974, %r809;
	ld.global.u32 	%r810, [%rd7+304];
	xor.b32  	%r973, %r973, %r810;
	ld.global.u32 	%r811, [%rd7+308];
	xor.b32  	%r972, %r972, %r811;
	ld.global.u32 	%r812, [%rd7+312];
	xor.b32  	%r971, %r971, %r812;
	ld.global.u32 	%r813, [%rd7+316];
	xor.b32  	%r970, %r970, %r813;
$L__BB0_75:
	add.s32 	%r1061, %r1061, 16;
	setp.ne.s32 	%p41, %r1061, 32;
	@%p41 bra 	$L__BB0_43;
	mad.lo.s32 	%r814, %r1055, -31, %r198;
	add.s32 	%r1055, %r814, 1;
	setp.ne.s32 	%p42, %r1055, 5;
	@%p42 bra 	$L__BB0_42;
	st.local.u32 	[%rd1+4], %r974;
	st.local.v2.u32 	[%rd1+8], {%r973, %r972};
	st.local.v2.u32 	[%rd1+16], {%r971, %r970};
	setp.ne.s64 	%p43, %rd4, 3;
	@%p43 bra 	$L__BB0_115;
	mov.b32 	%r970, 0;
	mov.u32 	%r971, %r970;
	mov.u32 	%r972, %r970;
	mov.u32 	%r973, %r970;
	mov.u32 	%r974, %r970;
	mov.u32 	%r1147, %r970;
$L__BB0_79:
	mul.wide.u32 	%rd21, %r1147, 4;
	add.s64 	%rd22, %rd1, %rd21;
	ld.local.u32 	%r373, [%rd22+4];
	shl.b32 	%r374, %r1147, 5;
	mov.b32 	%r1153, 0;
$L__BB0_80:
	.pragma "nounroll";
	shr.u32 	%r817, %r373, %r1153;
	and.b32  	%r818, %r817, 1;
	setp.eq.b32 	%p44, %r818, 1;
	not.pred 	%p45, %p44;
	add.s32 	%r819, %r374, %r1153;
	mul.lo.s32 	%r820, %r819, 5;
	mul.wide.u32 	%rd23, %r820, 4;
	add.s64 	%rd8, %rd5, %rd23;
	@%p45 bra 	$L__BB0_82;
	ld.global.u32 	%r821, [%rd8];
	xor.b32  	%r974, %r974, %r821;
	ld.global.u32 	%r822, [%rd8+4];
	xor.b32  	%r973, %r973, %r822;
	ld.global.u32 	%r823, [%rd8+8];
	xor.b32  	%r972, %r972, %r823;
	ld.global.u32 	%r824, [%rd8+12];
	xor.b32  	%r971, %r971, %r824;
	ld.global.u32 	%r825, [%rd8+16];
	xor.b32  	%r970, %r970, %r825;
$L__BB0_82:
	and.b32  	%r827, %r817, 2;
	setp.eq.s32 	%p46, %r827, 0;
	@%p46 bra 	$L__BB0_84;
	ld.global.u32 	%r828, [%rd8+20];
	xor.b32  	%r974, %r974, %r828;
	ld.global.u32 	%r829, [%rd8+24];
	xor.b32  	%r973, %r973, %r829;
	ld.global.u32 	%r830, [%rd8+28];
	xor.b32  	%r972, %r972, %r830;
	ld.global.u32 	%r831, [%rd8+32];
	xor.b32  	%r971, %r971, %r831;
	ld.global.u32 	%r832, [%rd8+36];
	xor.b32  	%r970, %r970, %r832;
$L__BB0_84:
	and.b32  	%r834, %r817, 4;
	setp.eq.s32 	%p47, %r834, 0;
	@%p47 bra 	$L__BB0_86;
	ld.global.u32 	%r835, [%rd8+40];
	xor.b32  	%r974, %r974, %r835;
	ld.global.u32 	%r836, [%rd8+44];
	xor.b32  	%r973, %r973, %r836;
	ld.global.u32 	%r837, [%rd8+48];
	xor.b32  	%r972, %r972, %r837;
	ld.global.u32 	%r838, [%rd8+52];
	xor.b32  	%r971, %r971, %r838;
	ld.global.u32 	%r839, [%rd8+56];
	xor.b32  	%r970, %r970, %r839;
$L__BB0_86:
	and.b32  	%r841, %r817, 8;
	setp.eq.s32 	%p48, %r841, 0;
	@%p48 bra 	$L__BB0_88;
	ld.global.u32 	%r842, [%rd8+60];
	xor.b32  	%r974, %r974, %r842;
	ld.global.u32 	%r843, [%rd8+64];
	xor.b32  	%r973, %r973, %r843;
	ld.global.u32 	%r844, [%rd8+68];
	xor.b32  	%r972, %r972, %r844;
	ld.global.u32 	%r845, [%rd8+72];
	xor.b32  	%r971, %r971, %r845;
	ld.global.u32 	%r846, [%rd8+76];
	xor.b32  	%r970, %r970, %r846;
$L__BB0_88:
	and.b32  	%r848, %r817, 16;
	setp.eq.s32 	%p49, %r848, 0;
	@%p49 bra 	$L__BB0_90;
	ld.global.u32 	%r849, [%rd8+80];
	xor.b32  	%r974, %r974, %r849;
	ld.global.u32 	%r850, [%rd8+84];
	xor.b32  	%r973, %r973, %r850;
	ld.global.u32 	%r851, [%rd8+88];
	xor.b32  	%r972, %r972, %r851;
	ld.global.u32 	%r852, [%rd8+92];
	xor.b32  	%r971, %r971, %r852;
	ld.global.u32 	%r853, [%rd8+96];
	xor.b32  	%r970, %r970, %r853;
$L__BB0_90:
	and.b32  	%r855, %r817, 32;
	setp.eq.s32 	%p50, %r855, 0;
	@%p50 bra 	$L__BB0_92;
	ld.global.u32 	%r856, [%rd8+100];
	xor.b32  	%r974, %r974, %r856;
	ld.global.u32 	%r857, [%rd8+104];
	xor.b32  	%r973, %r973, %r857;
	ld.global.u32 	%r858, [%rd8+108];
	xor.b32  	%r972, %r972, %r858;
	ld.global.u32 	%r859, [%rd8+112];
	xor.b32  	%r971, %r971, %r859;
	ld.global.u32 	%r860, [%rd8+116];
	xor.b32  	%r970, %r970, %r860;
$L__BB0_92:
	and.b32  	%r862, %r817, 64;
	setp.eq.s32 	%p51, %r862, 0;
	@%p51 bra 	$L__BB0_94;
	ld.global.u32 	%r863, [%rd8+120];
	xor.b32  	%r974, %r974, %r863;
	ld.global.u32 	%r864, [%rd8+124];
	xor.b32  	%r973, %r973, %r864;
	ld.global.u32 	%r865, [%rd8+128];
	xor.b32  	%r972, %r972, %r865;
	ld.global.u32 	%r866, [%rd8+132];
	xor.b32  	%r971, %r971, %r866;
	ld.global.u32 	%r867, [%rd8+136];
	xor.b32  	%r970, %r970, %r867;
$L__BB0_94:
	and.b32  	%r869, %r817, 128;
	setp.eq.s32 	%p52, %r869, 0;
	@%p52 bra 	$L__BB0_96;
	ld.global.u32 	%r870, [%rd8+140];
	xor.b32  	%r974, %r974, %r870;
	ld.global.u32 	%r871, [%rd8+144];
	xor.b32  	%r973, %r973, %r871;
	ld.global.u32 	%r872, [%rd8+148];
	xor.b32  	%r972, %r972, %r872;
	ld.global.u32 	%r873, [%rd8+152];
	xor.b32  	%r971, %r971, %r873;
	ld.global.u32 	%r874, [%rd8+156];
	xor.b32  	%r970, %r970, %r874;
$L__BB0_96:
	and.b32  	%r876, %r817, 256;
	setp.eq.s32 	%p53, %r876, 0;
	@%p53 bra 	$L__BB0_98;
	ld.global.u32 	%r877, [%rd8+160];
	xor.b32  	%r974, %r974, %r877;
	ld.global.u32 	%r878, [%rd8+164];
	xor.b32  	%r973, %r973, %r878;
	ld.global.u32 	%r879, [%rd8+168];
	xor.b32  	%r972, %r972, %r879;
	ld.global.u32 	%r880, [%rd8+172];
	xor.b32  	%r971, %r971, %r880;
	ld.global.u32 	%r881, [%rd8+176];
	xor.b32  	%r970, %r970, %r881;
$L__BB0_98:
	and.b32  	%r883, %r817, 512;
	setp.eq.s32 	%p54, %r883, 0;
	@%p54 bra 	$L__BB0_100;
	ld.global.u32 	%r884, [%rd8+180];
	xor.b32  	%r974, %r974, %r884;
	ld.global.u32 	%r885, [%rd8+184];
	xor.b32  	%r973, %r973, %r885;
	ld.global.u32 	%r886, [%rd8+188];
	xor.b32  	%r972, %r972, %r886;
	ld.global.u32 	%r887, [%rd8+192];
	xor.b32  	%r971, %r971, %r887;
	ld.global.u32 	%r888, [%rd8+196];
	xor.b32  	%r970, %r970, %r888;
$L__BB0_100:
	and.b32  	%r890, %r817, 1024;
	setp.eq.s32 	%p55, %r890, 0;
	@%p55 bra 	$L__BB0_102;
	ld.global.u32 	%r891, [%rd8+200];
	xor.b32  	%r974, %r974, %r891;
	ld.global.u32 	%r892, [%rd8+204];
	xor.b32  	%r973, %r973, %r892;
	ld.global.u32 	%r893, [%rd8+208];
	xor.b32  	%r972, %r972, %r893;
	ld.global.u32 	%r894, [%rd8+212];
	xor.b32  	%r971, %r971, %r894;
	ld.global.u32 	%r895, [%rd8+216];
	xor.b32  	%r970, %r970, %r895;
$L__BB0_102:
	and.b32  	%r897, %r817, 2048;
	setp.eq.s32 	%p56, %r897, 0;
	@%p56 bra 	$L__BB0_104;
	ld.global.u32 	%r898, [%rd8+220];
	xor.b32  	%r974, %r974, %r898;
	ld.global.u32 	%r899, [%rd8+224];
	xor.b32  	%r973, %r973, %r899;
	ld.global.u32 	%r900, [%rd8+228];
	xor.b32  	%r972, %r972, %r900;
	ld.global.u32 	%r901, [%rd8+232];
	xor.b32  	%r971, %r971, %r901;
	ld.global.u32 	%r902, [%rd8+236];
	xor.b32  	%r970, %r970, %r902;
$L__BB0_104:
	and.b32  	%r904, %r817, 4096;
	setp.eq.s32 	%p57, %r904, 0;
	@%p57 bra 	$L__BB0_106;
	ld.global.u32 	%r905, [%rd8+240];
	xor.b32  	%r974, %r974, %r905;
	ld.global.u32 	%r906, [%rd8+244];
	xor.b32  	%r973, %r973, %r906;
	ld.global.u32 	%r907, [%rd8+248];
	xor.b32  	%r972, %r972, %r907;
	ld.global.u32 	%r908, [%rd8+252];
	xor.b32  	%r971, %r971, %r908;
	ld.global.u32 	%r909, [%rd8+256];
	xor.b32  	%r970, %r970, %r909;
$L__BB0_106:
	and.b32  	%r911, %r817, 8192;
	setp.eq.s32 	%p58, %r911, 0;
	@%p58 bra 	$L__BB0_108;
	ld.global.u32 	%r912, [%rd8+260];
	xor.b32  	%r974, %r974, %r912;
	ld.global.u32 	%r913, [%rd8+264];
	xor.b32  	%r973, %r973, %r913;
	ld.global.u32 	%r914, [%rd8+268];
	xor.b32  	%r972, %r972, %r914;
	ld.global.u32 	%r915, [%rd8+272];
	xor.b32  	%r971, %r971, %r915;
	ld.global.u32 	%r916, [%rd8+276];
	xor.b32  	%r970, %r970, %r916;
$L__BB0_108:
	and.b32  	%r918, %r817, 16384;
	setp.eq.s32 	%p59, %r918, 0;
	@%p59 bra 	$L__BB0_110;
	ld.global.u32 	%r919, [%rd8+280];
	xor.b32  	%r974, %r974, %r919;
	ld.global.u32 	%r920, [%rd8+284];
	xor.b32  	%r973, %r973, %r920;
	ld.global.u32 	%r921, [%rd8+288];
	xor.b32  	%r972, %r972, %r921;
	ld.global.u32 	%r922, [%rd8+292];
	xor.b32  	%r971, %r971, %r922;
	ld.global.u32 	%r923, [%rd8+296];
	xor.b32  	%r970, %r970, %r923;
$L__BB0_110:
	and.b32  	%r925, %r817, 32768;
	setp.eq.s32 	%p60, %r925, 0;
	@%p60 bra 	$L__BB0_112;
	ld.global.u32 	%r926, [%rd8+300];
	xor.b32  	%r974, %r974, %r926;
	ld.global.u32 	%r927, [%rd8+304];
	xor.b32  	%r973, %r973, %r927;
	ld.global.u32 	%r928, [%rd8+308];
	xor.b32  	%r972, %r972, %r928;
	ld.global.u32 	%r929, [%rd8+312];
	xor.b32  	%r971, %r971, %r929;
	ld.global.u32 	%r930, [%rd8+316];
	xor.b32  	%r970, %r970, %r930;
$L__BB0_112:
	add.s32 	%r1153, %r1153, 16;
	setp.ne.s32 	%p61, %r1153, 32;
	@%p61 bra 	$L__BB0_80;
	mad.lo.s32 	%r931, %r1147, -31, %r374;
	add.s32 	%r1147, %r931, 1;
	setp.ne.s32 	%p62, %r1147, 5;
	@%p62 bra 	$L__BB0_79;
	st.local.u32 	[%rd1+4], %r974;
	st.local.v2.u32 	[%rd1+8], {%r973, %r972};
	st.local.v2.u32 	[%rd1+16], {%r971, %r970};
$L__BB0_115:
	shr.u64 	%rd27, %rd3, 2;
	add.s32 	%r957, %r957, 1;
	setp.gt.u64 	%p63, %rd3, 3;
	@%p63 bra 	$L__BB0_3;
$L__BB0_116:
	setp.ge.s32 	%p64, %r1251, %r570;
	mov.b32 	%r1252, 0;
	@%p64 bra 	$L__BB0_119;
	mul.lo.s32 	%r934, %r3, 1703105765;
	sub.s32 	%r935, %r2, %r934;
	add.s32 	%r1244, %r935, 7340115;
	mov.b32 	%r1252, 0;
$L__BB0_118:
	mov.u32 	%r558, %r972;
	mov.u32 	%r557, %r971;
	mov.u32 	%r972, %r970;
	shr.u32 	%r936, %r974, 2;
	xor.b32  	%r937, %r936, %r974;
	shl.b32 	%r938, %r972, 4;
	shl.b32 	%r939, %r937, 1;
	xor.b32  	%r940, %r939, %r938;
	xor.b32  	%r941, %r940, %r937;
	xor.b32  	%r971, %r941, %r972;
	add.s32 	%r942, %r1244, %r971;
	add.s32 	%r943, %r942, -362437;
	cvt.rn.f32.u32 	%f1, %r943;
	fma.rn.f32 	%f2, %f1, 0f2F800000, 0f2F000000;
	cvt.f64.f32 	%fd1, %f2;
	shr.u32 	%r944, %r973, 2;
	xor.b32  	%r945, %r944, %r973;
	shl.b32 	%r946, %r971, 4;
	shl.b32 	%r947, %r945, 1;
	xor.b32  	%r948, %r947, %r946;
	xor.b32  	%r949, %r948, %r945;
	xor.b32  	%r970, %r949, %r971;
	add.s32 	%r950, %r1244, %r970;
	cvt.rn.f32.u32 	%f3, %r950;
	fma.rn.f32 	%f4, %f3, 0f2F800000, 0f2F000000;
	cvt.f64.f32 	%fd2, %f4;
	mul.f64 	%fd3, %fd2, %fd2;
	fma.rn.f64 	%fd4, %fd1, %fd1, %fd3;
	setp.le.f64 	%p65, %fd4, 0d3FF0000000000000;
	selp.u32 	%r951, 1, 0, %p65;
	add.s32 	%r1252, %r1252, %r951;
	add.s32 	%r1251, %r1251, %r569;
	add.s32 	%r1244, %r1244, 724874;
	setp.lt.s32 	%p66, %r1251, %r570;
	mov.u32 	%r973, %r557;
	mov.u32 	%r974, %r558;
	@%p66 bra 	$L__BB0_118;
$L__BB0_119:
	cvta.to.global.u64 	%rd24, %rd10;
	shl.b64 	%rd25, %rd2, 2;
	add.s64 	%rd26, %rd24, %rd25;
	st.global.u32 	[%rd26], %r1252;
$L__BB0_120:
	ret;

}


// ===== COMPILED SASS (sm_100) =====

	.target	sm_100

	.elftype	@"ET_EXEC"


//--------------------- .note.nv.tkinfo           --------------------------
	.section	.note.nv.tkinfo,"",@"SHT_NOTE"
	.sectionflags	@"SHF_NOTE_NV_TKINFO"
	.tkinfo
        /*0018*/ 	.word	0x00000002
        /*0030*/ 	.string	""
        /*0030*/ 	.string	"ptxas"
        /*0030*/ 	.string	"Cuda compilation tools, release 13.0, V13.0.88"
        /*0030*/ 	.string	"Build cuda_13.0.r13.0/compiler.36424714_0"
        /*0030*/ 	.string	"-arch sm_100 -m 64 "



//--------------------- .note.nv.cuinfo           --------------------------
	.section	.note.nv.cuinfo,"",@"SHT_NOTE"
	.sectionflags	@"SHF_NOTE_NV_CUINFO"
        /*0018*/ 	.short	0x0002
        /*001a*/ 	.short	0x0064
        /*001c*/ 	.short	0x0082
	.zero		2


//--------------------- .nv.info                  --------------------------
	.section	.nv.info,"",@"SHT_CUDA_INFO"
	.align	4


	//----- nvinfo : EIATTR_REGCOUNT
	.align		4
        /*0000*/ 	.byte	0x04, 0x2f
        /*0002*/ 	.short	(.L_10 - .L_9)
	.align		4
.L_9:
        /*0004*/ 	.word	index@(_Z17iterateMonteCarloiiPi)
        /*0008*/ 	.word	0x0000001f


	//----- nvinfo : EIATTR_FRAME_SIZE
	.align		4
.L_10:
        /*000c*/ 	.byte	0x04, 0x11
        /*000e*/ 	.short	(.L_12 - .L_11)
	.align		4
.L_11:
        /*0010*/ 	.word	index@(_Z17iterateMonteCarloiiPi)
        /*0014*/ 	.word	0x00000030


	//----- nvinfo : EIATTR_MIN_STACK_SIZE
	.align		4
.L_12:
        /*0018*/ 	.byte	0x04, 0x12
        /*001a*/ 	.short	(.L_14 - .L_13)
	.align		4
.L_13:
        /*001c*/ 	.word	index@(_Z17iterateMonteCarloiiPi)
        /*0020*/ 	.word	0x00000030
.L_14:


//--------------------- .nv.compat                --------------------------
	.section	.nv.compat,"",@"SHT_CUDA_COMPAT_INFO"
	.align	4
        /*0000*/ 	.byte	0x02, 0x09, 0x00, 0x00, 0x02, 0x02, 0x01, 0x00, 0x02, 0x05, 0x05, 0x00, 0x03, 0x07, 0x01, 0x01
        /*0010*/ 	.byte	0x02, 0x03, 0x00, 0x00, 0x02, 0x06, 0x01, 0x00, 0x04, 0x0b, 0x08, 0x00, 0x01, 0x00, 0x00, 0x00
        /*0020*/ 	.byte	0x00, 0x00, 0x00, 0x00


//--------------------- .nv.info._Z17iterateMonteCarloiiPi --------------------------
	.section	.nv.info._Z17iterateMonteCarloiiPi,"",@"SHT_CUDA_INFO"
	.sectionflags	@""
	.align	4


	//----- nvinfo : EIATTR_CUDA_API_VERSION
	.align		4
        /*0000*/ 	.byte	0x04, 0x37
        /*0002*/ 	.short	(.L_16 - .L_15)
.L_15:
        /*0004*/ 	.word	0x00000082


	//----- nvinfo : EIATTR_KPARAM_INFO
	.align		4
.L_16:
        /*0008*/ 	.byte	0x04, 0x17
        /*000a*/ 	.short	(.L_18 - .L_17)
.L_17:
        /*000c*/ 	.word	0x00000000
        /*0010*/ 	.short	0x0002
        /*0012*/ 	.short	0x0008
        /*0014*/ 	.byte	0x00, 0xf5, 0x21, 0x00


	//----- nvinfo : EIATTR_KPARAM_INFO
	.align		4
.L_18:
        /*0018*/ 	.byte	0x04, 0x17
        /*001a*/ 	.short	(.L_20 - .L_19)
.L_19:
        /*001c*/ 	.word	0x00000000
        /*0020*/ 	.short	0x0001
        /*0022*/ 	.short	0x0004
        /*0024*/ 	.byte	0x00, 0xf0, 0x11, 0x00


	//----- nvinfo : EIATTR_KPARAM_INFO
	.align		4
.L_20:
        /*0028*/ 	.byte	0x04, 0x17
        /*002a*/ 	.short	(.L_22 - .L_21)
.L_21:
        /*002c*/ 	.word	0x00000000
        /*0030*/ 	.short	0x0000
        /*0032*/ 	.short	0x0000
        /*0034*/ 	.byte	0x00, 0xf0, 0x11, 0x00


	//----- nvinfo : EIATTR_SPARSE_MMA_MASK
	.align		4
.L_22:
        /*0038*/ 	.byte	0x03, 0x50
        /*003a*/ 	.short	0x0000


	//----- nvinfo : EIATTR_MAXREG_COUNT
	.align		4
        /*003c*/ 	.byte	0x03, 0x1b
        /*003e*/ 	.short	0x00ff


	//----- nvinfo : EIATTR_MERCURY_ISA_VERSION
	.align		4
        /*0040*/ 	.byte	0x03, 0x5f
        /*0042*/ 	.short	0x0101


	//----- nvinfo : EIATTR_VRC_CTA_INIT_COUNT
	.align		4
        /*0044*/ 	.byte	0x02, 0x4a
	.zero		1
	.zero		1


	//----- nvinfo : EIATTR_EXIT_INSTR_OFFSETS
	.align		4
        /*0048*/ 	.byte	0x04, 0x1c
        /*004a*/ 	.short	(.L_24 - .L_23)


	//   ....[0]....
.L_23:
        /*004c*/ 	.word	0x00000080


	//   ....[1]....
        /*0050*/ 	.word	0x00002a20


	//----- nvinfo : EIATTR_CRS_STACK_SIZE
	.align		4
.L_24:
        /*0054*/ 	.byte	0x04, 0x1e
        /*0056*/ 	.short	(.L_26 - .L_25)
.L_25:
        /*0058*/ 	.word	0x00000000


	//----- nvinfo : EIATTR_CBANK_PARAM_SIZE
	.align		4
.L_26:
        /*005c*/ 	.byte	0x03, 0x19
        /*005e*/ 	.short	0x0010


	//----- nvinfo : EIATTR_PARAM_CBANK
	.align		4
        /*0060*/ 	.byte	0x04, 0x0a
        /*0062*/ 	.short	(.L_28 - .L_27)
	.align		4
.L_27:
        /*0064*/ 	.word	index@(.nv.constant0._Z17iterateMonteCarloiiPi)
        /*0068*/ 	.short	0x0380
        /*006a*/ 	.short	0x0010


	//----- nvinfo : EIATTR_SW_WAR
	.align		4
.L_28:
        /*006c*/ 	.byte	0x04, 0x36
        /*006e*/ 	.short	(.L_30 - .L_29)
.L_29:
        /*0070*/ 	.word	0x00000008
.L_30:


//--------------------- .nv.callgraph             --------------------------
	.section	.nv.callgraph,"",@"SHT_CUDA_CALLGRAPH"
	.align	4
	.sectionentsize	8
	.align		4
        /*0000*/ 	.word	0x00000000
	.align		4
        /*0004*/ 	.word	0xffffffff
	.align		4
        /*0008*/ 	.word	0x00000000
	.align		4
        /*000c*/ 	.word	0xfffffffe
	.align		4
        /*0010*/ 	.word	0x00000000
	.align		4
        /*0014*/ 	.word	0xfffffffd
	.align		4
        /*0018*/ 	.word	0x00000000
	.align		4
        /*001c*/ 	.word	0xfffffffc


//--------------------- .nv.constant4             --------------------------
	.section	.nv.constant4,"a",@progbits
	.align	8
	.align		8
.nv.constant4:
        /*0000*/ 	.dword	precalc_xorwow_matrix
	.align		8
        /*0008*/ 	.dword	precalc_xorwow_offset_matrix
	.align		8
        /*0010*/ 	.dword	mrg32k3aM1
	.align		8
        /*0018*/ 	.dword	mrg32k3aM2
	.align		8
        /*0020*/ 	.dword	mrg32k3aM1SubSeq
	.align		8
        /*0028*/ 	.dword	mrg32k3aM2SubSeq
	.align		8
        /*0030*/ 	.dword	mrg32k3aM1Seq
	.align		8
        /*0038*/ 	.dword	mrg32k3aM2Seq


//--------------------- .nv.constant3             --------------------------
	.section	.nv.constant3,"a",@progbits
	.align	8
.nv.constant3:
	.type		__cr_lgamma_table,@object
	.size		__cr_lgamma_table,(.L_8 - __cr_lgamma_table)
__cr_lgamma_table:
        /*0000*/ 	.byte	0x00, 0x00, 0x00, 0x00, 0x00, 0x00, 0x00, 0x00, 0x00, 0x00, 0x00, 0x00, 0x00, 0x00, 0x00, 0x00
        /*0010*/ 	.byte	0xef, 0x39, 0xfa, 0xfe, 0x42, 0x2e, 0xe6, 0x3f, 0x02, 0x20, 0x2a, 0xfa, 0x0b, 0xab, 0xfc, 0x3f
        /*0020*/ 	.byte	0xf9, 0x2c, 0x92, 0x7c, 0xa7, 0x6c, 0x09, 0x40, 0xc9, 0x79, 0x44, 0x3c, 0x64, 0x26, 0x13, 0x40
        /*0030*/ 	.byte	0xca, 0x01, 0xcf, 0x3a, 0x27, 0x51, 0x1a, 0x40, 0x30, 0xcc, 0x2d, 0xf3, 0xe1, 0x0c, 0x21, 0x40
        /*0040*/ 	.byte	0x0d, 0xb7, 0xfc, 0x82, 0x8e, 0x35, 0x25, 0x40
.L_8:


//--------------------- .text._Z17iterateMonteCarloiiPi --------------------------
	.section	.text._Z17iterateMonteCarloiiPi,"ax",@progbits
	.align	128
        .global         _Z17iterateMonteCarloiiPi
        .type           _Z17iterateMonteCarloiiPi,@function
        .size           _Z17iterateMonteCarloiiPi,(.L_x_15 - _Z17iterateMonteCarloiiPi)
        .other          _Z17iterateMonteCarloiiPi,@"STO_CUDA_ENTRY STV_DEFAULT"
_Z17iterateMonteCarloiiPi:
.text._Z17iterateMonteCarloiiPi:
[----:B------:R-:W0:Y:S01]  /*0000*/  LDC R1, c[0x0][0x37c] ;  /* 0x0000df00ff017b82 */ /* 0x000e220000000800 */
[----:B------:R-:W1:Y:S07]  /*0010*/  S2R R14, SR_TID.X ;  /* 0x00000000000e7919 */ /* 0x000e6e0000002100 */
[----:B------:R-:W1:Y:S01]  /*0020*/  S2UR UR4, SR_CTAID.X ;  /* 0x00000000000479c3 */ /* 0x000e620000002500 */
[----:B------:R-:W2:Y:S01]  /*0030*/  LDCU UR5, c[0x0][0x380] ;  /* 0x00007000ff0577ac */ /* 0x000ea20008000800 */
[----:B0-----:R-:W-:-:S06]  /*0040*/  VIADD R1, R1, 0xffffffd0 ;  /* 0xffffffd001017836 */ /* 0x001fcc0000000000 */
[----:B------:R-:W1:Y:S02]  /*0050*/  LDC R3, c[0x0][0x360] ;  /* 0x0000d800ff037b82 */ /* 0x000e640000000800 */
[----:B-1----:R-:W-:-:S05]  /*0060*/  IMAD R14, R3, UR4, R14 ;  /* 0x00000004030e7c24 */ /* 0x002fca000f8e020e */
[----:B--2---:R-:W-:-:S13]  /*0070*/  ISETP.GE.AND P0, PT, R14, UR5, PT ;  /* 0x000000050e007c0c */ /* 0x004fda000bf06270 */
[----:B------:R-:W-:Y:S05]  /*0080*/  @P0 EXIT ;  /* 0x000000000000094d */ /* 0x000fea0003800000 */
[----:B------:R-:W-:-:S06]  /*0090*/  CS2R R2, SR_CLOCKLO ;  /* 0x0000000000027805 */ /* 0x000fcc0000015000 */
[----:B------:R-:W-:Y:S01]  /*00a0*/  LOP3.LUT R8, R2, 0xaad26b49, RZ, 0x3c, !PT ;  /* 0xaad26b4902087812 */ /* 0x000fe200078e3cff */
[----:B------:R-:W0:Y:S01]  /*00b0*/  LDCU.64 UR6, c[0x0][0x358] ;  /* 0x00006b00ff0677ac */ /* 0x000e220008000a00 */
[----:B------:R-:W-:Y:S01]  /*00c0*/  LOP3.LUT R15, R3, 0xf7dcefdd, RZ, 0x3c, !PT ;  /* 0xf7dcefdd030f7812 */ /* 0x000fe200078e3cff */
[----:B------:R-:W-:Y:S01]  /*00d0*/  BSSY.RECONVERGENT B0, `(.L_x_0) ;  /* 0x0000260000007945 */ /* 0x000fe20003800200 */
[----:B------:R-:W-:Y:S01]  /*00e0*/  ISETP.NE.AND P0, PT, R14, RZ, PT ;  /* 0x000000ff0e00720c */ /* 0x000fe20003f05270 */
[----:B------:R-:W-:Y:S01]  /*00f0*/  IMAD R8, R8, 0x4182bed5, RZ ;  /* 0x4182bed508087824 */ /* 0x000fe200078e02ff */
[--C-:B------:R-:W-:Y:S01]  /*0100*/  SHF.R.S32.HI R9, RZ, 0x1f, R14.reuse ;  /* 0x0000001fff097819 */ /* 0x100fe2000001140e */
[----:B------:R-:W-:Y:S02]  /*0110*/  IMAD R3, R15, -0x658354e5, RZ ;  /* 0x9a7cab1b0f037824 */ /* 0x000fe400078e02ff */
[C---:B------:R-:W-:Y:S01]  /*0120*/  VIADD R5, R8.reuse, 0x583f19 ;  /* 0x00583f1908057836 */ /* 0x040fe20000000000 */
[C---:B------:R-:W-:Y:S01]  /*0130*/  LOP3.LUT R6, R8.reuse, 0x159a55e5, RZ, 0x3c, !PT ;  /* 0x159a55e508067812 */ /* 0x040fe200078e3cff */
[C---:B------:R-:W-:Y:S01]  /*0140*/  VIADD R7, R3.reuse, 0x1f123bb5 ;  /* 0x1f123bb503077836 */ /* 0x040fe20000000000 */
[C---:B------:R-:W-:Y:S01]  /*0150*/  IADD3 R2, PT, PT, R8.reuse, 0x64f0c9, R3 ;  /* 0x0064f0c908027810 */ /* 0x040fe20007ffe003 */
[----:B------:R-:W-:Y:S01]  /*0160*/  IMAD.MOV.U32 R0, RZ, RZ, R14 ;  /* 0x000000ffff007224 */ /* 0x000fe200078e000e */
[----:B------:R-:W-:Y:S01]  /*0170*/  LOP3.LUT R4, R3, 0x5491333, RZ, 0x3c, !PT ;  /* 0x0549133303047812 */ /* 0x000fe200078e3cff */
[----:B------:R-:W-:Y:S01]  /*0180*/  VIADD R3, R8, 0x75bcd15 ;  /* 0x075bcd1508037836 */ /* 0x000fe20000000000 */
[----:B------:R1:W-:Y:S04]  /*0190*/  STL.64 [R1+0x8], R6 ;  /* 0x0000080601007387 */ /* 0x0003e80000100a00 */
[----:B------:R1:W-:Y:S04]  /*01a0*/  STL.64 [R1], R2 ;  /* 0x0000000201007387 */ /* 0x0003e80000100a00 */
[----:B------:R1:W-:Y:S01]  /*01b0*/  STL.64 [R1+0x10], R4 ;  /* 0x0000100401007387 */ /* 0x0003e20000100a00 */
[----:B0-----:R-:W-:Y:S05]  /*01c0*/  @!P0 BRA `(.L_x_1) ;  /* 0x0000002400408947 */ /* 0x001fea0003800000 */
[----:B------:R-:W-:Y:S02]  /*01d0*/  IMAD.MOV.U32 R16, RZ, RZ, RZ ;  /* 0x000000ffff107224 */ /* 0x000fe400078e00ff */
[----:B------:R-:W-:Y:S02]  /*01e0*/  IMAD.MOV.U32 R17, RZ, RZ, R14 ;  /* 0x000000ffff117224 */ /* 0x000fe400078e000e */
[----:B-1----:R-:W-:-:S07]  /*01f0*/  IMAD.MOV.U32 R2, RZ, RZ, R9 ;  /* 0x000000ffff027224 */ /* 0x002fce00078e0009 */
.L_x_10:
[----:B------:R-:W-:Y:S01]  /*0200*/  LOP3.LUT R21, R17, 0x3, RZ, 0xc0, !PT ;  /* 0x0000000311157812 */ /* 0x000fe200078ec0ff */
[----:B------:R-:W-:Y:S03]  /*0210*/  BSSY.RECONVERGENT B1, `(.L_x_2) ;  /* 0x0000245000017945 */ /* 0x000fe60003800200 */
[----:B------:R-:W-:-:S04]  /*0220*/  ISETP.NE.U32.AND P0, PT, R21, RZ, PT ;  /* 0x000000ff1500720c */ /* 0x000fc80003f05070 */
[----:B------:R-:W-:-:S13]  /*0230*/  ISETP.NE.AND.EX P0, PT, RZ, RZ, PT, P0 ;  /* 0x000000ffff00720c */ /* 0x000fda0003f05300 */
[----:B012---:R-:W-:Y:S05]  /*0240*/  @!P0 BRA `(.L_x_3) ;  /* 0x0000002400048947 */ /* 0x007fea0003800000 */
[----:B------:R-:W0:Y:S01]  /*0250*/  LDC.64 R10, c[0x4][RZ] ;  /* 0x01000000ff0a7b82 */ /* 0x000e220000000a00 */
[----:B------:R-:W-:Y:S01]  /*0260*/  IMAD.MOV.U32 R18, RZ, RZ, RZ ;  /* 0x000000ffff127224 */ /* 0x000fe200078e00ff */
[----:B------:R-:W-:Y:S02]  /*0270*/  CS2R R4, SRZ ;  /* 0x0000000000047805 */ /* 0x000fe4000001ff00 */
[----:B------:R-:W-:Y:S01]  /*0280*/  CS2R R6, SRZ ;  /* 0x0000000000067805 */ /* 0x000fe2000001ff00 */
[----:B------:R-:W-:Y:S02]  /*0290*/  IMAD.MOV.U32 R3, RZ, RZ, RZ ;  /* 0x000000ffff037224 */ /* 0x000fe400078e00ff */
[----:B0-----:R-:W-:-:S07]  /*02a0*/  IMAD.WIDE.U32 R10, R16, 0xc80, R10 ;  /* 0x00000c80100a7825 */ /* 0x001fce00078e000a */
.L_x_5:
[----:B------:R-:W-:-:S06]  /*02b0*/  IMAD R19, R18, 0x4, R1 ;  /* 0x0000000412137824 */ /* 0x000fcc00078e0201 */
[----:B------:R-:W5:Y:S01]  /*02c0*/  LDL R19, [R19+0x4] ;  /* 0x0000040013137983 */ /* 0x000f620000100800 */
[----:B------:R-:W-:Y:S01]  /*02d0*/  IMAD.SHL.U32 R20, R18, 0x20, RZ ;  /* 0x0000002012147824 */ /* 0x000fe200078e00ff */
[----:B------:R-:W-:-:S06]  /*02e0*/  UMOV UR4, URZ ;  /* 0x000000ff00047c82 */ /* 0x000fcc0008000000 */
.L_x_4:
[----:B-----5:R-:W-:Y:S01]  /*02f0*/  SHF.R.U32.HI R24, RZ, UR4, R19 ;  /* 0x00000004ff187c19 */ /* 0x020fe20008011613 */
[----:B------:R-:W-:-:S03]  /*0300*/  VIADD R12, R20, UR4 ;  /* 0x00000004140c7c36 */ /* 0x000fc60008000000 */
[----:B------:R-:W-:-:S04]  /*0310*/  LOP3.LUT R13, R24, 0x1, RZ, 0xc0, !PT ;  /* 0x00000001180d7812 */ /* 0x000fc800078ec0ff */
[----:B------:R-:W-:Y:S01]  /*0320*/  ISETP.NE.U32.AND P0, PT, R13, 0x1, PT ;  /* 0x000000010d00780c */ /* 0x000fe20003f05070 */
[----:B------:R-:W-:-:S03]  /*0330*/  IMAD R13, R12, 0x5, RZ ;  /* 0x000000050c0d7824 */ /* 0x000fc600078e02ff */
[----:B------:R-:W-:Y:S01]  /*0340*/  R2P PR, R24, 0x7e ;  /* 0x0000007e18007804 */ /* 0x000fe20000000000 */
[----:B------:R-:W-:-:S08]  /*0350*/  IMAD.WIDE.U32 R12, R13, 0x4, R10 ;  /* 0x000000040d0c7825 */ /* 0x000fd000078e000a */
[----:B------:R-:W2:Y:S04]  /*0360*/  @!P0 LDG.E R26, desc[UR6][R12.64+0x10] ;  /* 0x000010060c1a8981 */ /* 0x000ea8000c1e1900 */
[----:B------:R-:W3:Y:S04]  /*0370*/  @P1 LDG.E R28, desc[UR6][R12.64+0x24] ;  /* 0x000024060c1c1981 */ /* 0x000ee8000c1e1900 */
[----:B------:R-:W4:Y:S04]  /*0380*/  @!P0 LDG.E R22, desc[UR6][R12.64] ;  /* 0x000000060c168981 */ /* 0x000f28000c1e1900 */
[----:B------:R-:W4:Y:S04]  /*0390*/  @!P0 LDG.E R23, desc[UR6][R12.64+0x4] ;  /* 0x000004060c178981 */ /* 0x000f28000c1e1900 */
[----:B------:R-:W4:Y:S01]  /*03a0*/  @P1 LDG.E R25, desc[UR6][R12.64+0x20] ;  /* 0x000020060c191981 */ /* 0x000f22000c1e1900 */
[----:B--2---:R-:W-:-:S03]  /*03b0*/  @!P0 LOP3.LUT R5, R5, R26, RZ, 0x3c, !PT ;  /* 0x0000001a05058212 */ /* 0x004fc600078e3cff */
[----:B------:R-:W2:Y:S01]  /*03c0*/  @P2 LDG.E R26, desc[UR6][R12.64+0x38] ;  /* 0x000038060c1a2981 */ /* 0x000ea2000c1e1900 */
[----:B---3--:R-:W-:-:S03]  /*03d0*/  @P1 LOP3.LUT R5, R5, R28, RZ, 0x3c, !PT ;  /* 0x0000001c05051212 */ /* 0x008fc600078e3cff */
[----:B------:R-:W3:Y:S01]  /*03e0*/  @P3 LDG.E R28, desc[UR6][R12.64+0x4c] ;  /* 0x00004c060c1c3981 */ /* 0x000ee2000c1e1900 */
[----:B----4-:R-:W-:-:S03]  /*03f0*/  @!P0 LOP3.LUT R3, R3, R22, RZ, 0x3c, !PT ;  /* 0x0000001603038212 */ /* 0x010fc600078e3cff */
[----:B------:R-:W4:Y:S01]  /*0400*/  @!P0 LDG.E R22, desc[UR6][R12.64+0x8] ;  /* 0x000008060c168981 */ /* 0x000f22000c1e1900 */
[----:B------:R-:W-:-:S03]  /*0410*/  @!P0 LOP3.LUT R6, R6, R23, RZ, 0x3c, !PT ;  /* 0x0000001706068212 */ /* 0x000fc600078e3cff */
[----:B------:R-:W4:Y:S01]  /*0420*/  @P4 LDG.E R23, desc[UR6][R12.64+0x60] ;  /* 0x000060060c174981 */ /* 0x000f22000c1e1900 */
[----:B--2---:R-:W-:-:S03]  /*0430*/  @P2 LOP3.LUT R5, R5, R26, RZ, 0x3c, !PT ;  /* 0x0000001a05052212 */ /* 0x004fc600078e3cff */
[----:B------:R-:W2:Y:S01]  /*0440*/  @P5 LDG.E R26, desc[UR6][R12.64+0x74] ;  /* 0x000074060c1a5981 */ /* 0x000ea2000c1e1900 */
[----:B---3--:R-:W-:-:S03]  /*0450*/  @P3 LOP3.LUT R5, R5, R28, RZ, 0x3c, !PT ;  /* 0x0000001c05053212 */ /* 0x008fc600078e3cff */
[----:B------:R-:W3:Y:S01]  /*0460*/  @P6 LDG.E R28, desc[UR6][R12.64+0x88] ;  /* 0x000088060c1c6981 */ /* 0x000ee2000c1e1900 */
[----:B----4-:R-:W-:-:S03]  /*0470*/  @!P0 LOP3.LUT R7, R7, R22, RZ, 0x3c, !PT ;  /* 0x0000001607078212 */ /* 0x010fc600078e3cff */
[----:B------:R-:W4:Y:S01]  /*0480*/  @P1 LDG.E R22, desc[UR6][R12.64+0x14] ;  /* 0x000014060c161981 */ /* 0x000f22000c1e1900 */
[----:B------:R-:W-:-:S03]  /*0490*/  @P4 LOP3.LUT R5, R5, R23, RZ, 0x3c, !PT ;  /* 0x0000001705054212 */ /* 0x000fc600078e3cff */
[----:B------:R-:W3:Y:S01]  /*04a0*/  @!P0 LDG.E R23, desc[UR6][R12.64+0xc] ;  /* 0x00000c060c178981 */ /* 0x000ee2000c1e1900 */
[----:B--2---:R-:W-:-:S03]  /*04b0*/  @P5 LOP3.LUT R5, R5, R26, RZ, 0x3c, !PT ;  /* 0x0000001a05055212 */ /* 0x004fc600078e3cff */
[----:B------:R-:W2:Y:S01]  /*04c0*/  @P2 LDG.E R26, desc[UR6][R12.64+0x28] ;  /* 0x000028060c1a2981 */ /* 0x000ea2000c1e1900 */
[----:B----4-:R-:W-:-:S03]  /*04d0*/  @P1 LOP3.LUT R3, R3, R22, RZ, 0x3c, !PT ;  /* 0x0000001603031212 */ /* 0x010fc600078e3cff */
[----:B------:R-:W4:Y:S01]  /*04e0*/  @P1 LDG.E R22, desc[UR6][R12.64+0x1c] ;  /* 0x00001c060c161981 */ /* 0x000f22000c1e1900 */
[----:B---3--:R-:W-:-:S03]  /*04f0*/  @!P0 LOP3.LUT R4, R4, R23, RZ, 0x3c, !PT ;  /* 0x0000001704048212 */ /* 0x008fc600078e3cff */
[----:B------:R-:W3:Y:S01]  /*0500*/  @P1 LDG.E R23, desc[UR6][R12.64+0x18] ;  /* 0x000018060c171981 */ /* 0x000ee2000c1e1900 */
[----:B------:R-:W-:-:S03]  /*0510*/  @P1 LOP3.LUT R4, R4, R25, RZ, 0x3c, !PT ;  /* 0x0000001904041212 */ /* 0x000fc600078e3cff */
[----:B------:R-:W3:Y:S01]  /*0520*/  @P2 LDG.E R25, desc[UR6][R12.64+0x34] ;  /* 0x000034060c192981 */ /* 0x000ee2000c1e1900 */
[----:B--2---:R-:W-:-:S03]  /*0530*/  @P2 LOP3.LUT R3, R3, R26, RZ, 0x3c, !PT ;  /* 0x0000001a03032212 */ /* 0x004fc600078e3cff */
[----:B------:R-:W2:Y:S01]  /*0540*/  @P3 LDG.E R26, desc[UR6][R12.64+0x3c] ;  /* 0x00003c060c1a3981 */ /* 0x000ea2000c1e1900 */
[----:B----4-:R-:W-:-:S03]  /*0550*/  @P1 LOP3.LUT R7, R7, R22, RZ, 0x3c, !PT ;  /* 0x0000001607071212 */ /* 0x010fc600078e3cff */
[----:B------:R-:W4:Y:S01]  /*0560*/  @P2 LDG.E R22, desc[UR6][R12.64+0x30] ;  /* 0x000030060c162981 */ /* 0x000f22000c1e1900 */
[----:B---3--:R-:W-:-:S03]  /*0570*/  @P1 LOP3.LUT R6, R6, R23, RZ, 0x3c, !PT ;  /* 0x0000001706061212 */ /* 0x008fc600078e3cff */
        /* <DEDUP_REMOVED lines=25> */
[----:B------:R-:W-:Y:S02]  /*0710*/  LOP3.LUT P0, RZ, R24, 0x80, RZ, 0xc0, !PT ;  /* 0x0000008018ff7812 */ /* 0x000fe4000780c0ff */
[----:B------:R-:W-:Y:S02]  /*0720*/  @P5 LOP3.LUT R4, R4, R25, RZ, 0x3c, !PT ;  /* 0x0000001904045212 */ /* 0x000fe400078e3cff */
[----:B------:R-:W3:Y:S01]  /*0730*/  @P6 LDG.E R25, desc[UR6][R12.64+0x84] ;  /* 0x000084060c196981 */ /* 0x000ee2000c1e1900 */
[----:B--2---:R-:W-:-:S08]  /*0740*/  @P6 LOP3.LUT R3, R3, R26, RZ, 0x3c, !PT ;  /* 0x0000001a03036212 */ /* 0x004fd000078e3cff */
        /* <DEDUP_REMOVED lines=13> */
[----:B------:R-:W-:Y:S02]  /*0820*/  @P6 LOP3.LUT R5, R5, R28, RZ, 0x3c, !PT ;  /* 0x0000001c05056212 */ /* 0x000fe400078e3cff */
[----:B------:R-:W-:Y:S02]  /*0830*/  @P0 LOP3.LUT R4, R4, R25, RZ, 0x3c, !PT ;  /* 0x0000001904040212 */ /* 0x000fe400078e3cff */
[----:B--2---:R-:W-:Y:S02]  /*0840*/  @P0 LOP3.LUT R5, R5, R26, RZ, 0x3c, !PT ;  /* 0x0000001a05050212 */ /* 0x004fe400078e3cff */
[----:B----4-:R-:W-:Y:S02]  /*0850*/  @P0 LOP3.LUT R7, R7, R22, RZ, 0x3c, !PT ;  /* 0x0000001607070212 */ /* 0x010fe400078e3cff */
[----:B---3--:R-:W-:Y:S02]  /*0860*/  @P0 LOP3.LUT R6, R6, R23, RZ, 0x3c, !PT ;  /* 0x0000001706060212 */ /* 0x008fe400078e3cff */
[----:B------:R-:W-:-:S13]  /*0870*/  R2P PR, R24.B1, 0x7f ;  /* 0x0000007f18007804 */ /* 0x000fda0000001000 */
[----:B------:R-:W2:Y:S04]  /*0880*/  @P0 LDG.E R22, desc[UR6][R12.64+0xa0] ;  /* 0x0000a0060c160981 */ /* 0x000ea8000c1e1900 */
[----:B------:R-:W3:Y:S04]  /*0890*/  @P0 LDG.E R23, desc[UR6][R12.64+0xa4] ;  /* 0x0000a4060c170981 */ /* 0x000ee8000c1e1900 */
[----:B------:R-:W4:Y:S04]  /*08a0*/  @P0 LDG.E R26, desc[UR6][R12.64+0xa8] ;  /* 0x0000a8060c1a0981 */ /* 0x000f28000c1e1900 */
[----:B------:R-:W4:Y:S01]  /*08b0*/  @P1 LDG.E R25, desc[UR6][R12.64+0xb8] ;  /* 0x0000b8060c191981 */ /* 0x000f22000c1e1900 */
[----:B--2---:R-:W-:-:S03]  /*08c0*/  @P0 LOP3.LUT R3, R3, R22, RZ, 0x3c, !PT ;  /* 0x0000001603030212 */ /* 0x004fc600078e3cff */
[----:B------:R-:W2:Y:S01]  /*08d0*/  @P0 LDG.E R22, desc[UR6][R12.64+0xb0] ;  /* 0x0000b0060c160981 */ /* 0x000ea2000c1e1900 */
[----:B---3--:R-:W-:-:S03]  /*08e0*/  @P0 LOP3.LUT R6, R6, R23, RZ, 0x3c, !PT ;  /* 0x0000001706060212 */ /* 0x008fc600078e3cff */
[----:B------:R-:W3:Y:S01]  /*08f0*/  @P0 LDG.E R23, desc[UR6][R12.64+0xac] ;  /* 0x0000ac060c170981 */ /* 0x000ee2000c1e1900 */
[----:B----4-:R-:W-:-:S03]  /*0900*/  @P0 LOP3.LUT R7, R7, R26, RZ, 0x3c, !PT ;  /* 0x0000001a07070212 */ /* 0x010fc600078e3cff */
[----:B------:R-:W4:Y:S01]  /*0910*/  @P1 LDG.E R26, desc[UR6][R12.64+0xb4] ;  /* 0x0000b4060c1a1981 */ /* 0x000f22000c1e1900 */
[----:B--2---:R-:W-:-:S03]  /*0920*/  @P0 LOP3.LUT R5, R5, R22, RZ, 0x3c, !PT ;  /* 0x0000001605050212 */ /* 0x004fc600078e3cff */
[----:B------:R-:W2:Y:S01]  /*0930*/  @P1 LDG.E R22, desc[UR6][R12.64+0xbc] ;  /* 0x0000bc060c161981 */ /* 0x000ea2000c1e1900 */
[----:B---3--:R-:W-:Y:S02]  /*0940*/  @P0 LOP3.LUT R4, R4, R23, RZ, 0x3c, !PT ;  /* 0x0000001704040212 */ /* 0x008fe400078e3cff */
[----:B------:R-:W-:Y:S01]  /*0950*/  LOP3.LUT P0, RZ, R24, 0x8000, RZ, 0xc0, !PT ;  /* 0x0000800018ff7812 */ /* 0x000fe2000780c0ff */
[----:B------:R-:W3:Y:S04]  /*0960*/  @P1 LDG.E R23, desc[UR6][R12.64+0xc0] ;  /* 0x0000c0060c171981 */ /* 0x000ee8000c1e1900 */
[----:B------:R-:W4:Y:S01]  /*0970*/  @P1 LDG.E R24, desc[UR6][R12.64+0xc4] ;  /* 0x0000c4060c181981 */ /* 0x000f22000c1e1900 */
[----:B--2---:R-:W-:-:S03]  /*0980*/  @P1 LOP3.LUT R7, R7, R22, RZ, 0x3c, !PT ;  /* 0x0000001607071212 */ /* 0x004fc600078e3cff */
[----:B------:R-:W2:Y:S01]  /*0990*/  @P2 LDG.E R22, desc[UR6][R12.64+0xd0] ;  /* 0x0000d0060c162981 */ /* 0x000ea2000c1e1900 */
[----:B---3--:R-:W-:-:S03]  /*09a0*/  @P1 LOP3.LUT R4, R4, R23, RZ, 0x3c, !PT ;  /* 0x0000001704041212 */ /* 0x008fc600078e3cff */
[----:B------:R-:W3:Y:S01]  /*09b0*/  @P2 LDG.E R23, desc[UR6][R12.64+0xcc] ;  /* 0x0000cc060c172981 */ /* 0x000ee2000c1e1900 */
[----:B----4-:R-:W-:-:S03]  /*09c0*/  @P1 LOP3.LUT R5, R5, R24, RZ, 0x3c, !PT ;  /* 0x0000001805051212 */ /* 0x010fc600078e3cff */
[----:B------:R-:W4:Y:S01]  /*09d0*/  @P2 LDG.E R24, desc[UR6][R12.64+0xd8] ;  /* 0x0000d8060c182981 */ /* 0x000f22000c1e1900 */
[----:B------:R-:W-:Y:S02]  /*09e0*/  @P1 LOP3.LUT R3, R3, R26, RZ, 0x3c, !PT ;  /* 0x0000001a03031212 */ /* 0x000fe400078e3cff */
[----:B------:R-:W-:Y:S01]  /*09f0*/  @P1 LOP3.LUT R6, R6, R25, RZ, 0x3c, !PT ;  /* 0x0000001906061212 */ /* 0x000fe200078e3cff */
        /* <DEDUP_REMOVED lines=8> */
[----:B------:R-:W-:-:S03]  /*0a80*/  @P2 LOP3.LUT R3, R3, R26, RZ, 0x3c, !PT ;  /* 0x0000001a03032212 */ /* 0x000fc600078e3cff */
        /* <DEDUP_REMOVED lines=43> */
[----:B------:R-:W-:-:S04]  /*0d40*/  UIADD3 UR4, UPT, UPT, UR4, 0x10, URZ ;  /* 0x0000001004047890 */ /* 0x000fc8000fffe0ff */
[----:B------:R-:W-:Y:S01]  /*0d50*/  UISETP.NE.AND UP0, UPT, UR4, 0x20, UPT ;  /* 0x000000200400788c */ /* 0x000fe2000bf05270 */
[----:B------:R-:W-:Y:S02]  /*0d60*/  @P0 LOP3.LUT R5, R5, R26, RZ, 0x3c, !PT ;  /* 0x0000001a05050212 */ /* 0x000fe400078e3cff */
[----:B------:R-:W-:Y:S02]  /*0d70*/  @P0 LOP3.LUT R4, R4, R25, RZ, 0x3c, !PT ;  /* 0x0000001904040212 */ /* 0x000fe400078e3cff */
[----:B--2---:R-:W-:Y:S02]  /*0d80*/  @P0 LOP3.LUT R3, R3, R22, RZ, 0x3c, !PT ;  /* 0x0000001603030212 */ /* 0x004fe400078e3cff */
[----:B---3--:R-:W-:Y:S02]  /*0d90*/  @P0 LOP3.LUT R6, R6, R23, RZ, 0x3c, !PT ;  /* 0x0000001706060212 */ /* 0x008fe400078e3cff */
[----:B----4-:R-:W-:Y:S01]  /*0da0*/  @P0 LOP3.LUT R7, R7, R24, RZ, 0x3c, !PT ;  /* 0x0000001807070212 */ /* 0x010fe200078e3cff */
[----:B------:R-:W-:Y:S06]  /*0db0*/  BRA.U UP0, `(.L_x_4) ;  /* 0xfffffff5004c7547 */ /* 0x000fec000b83ffff */
[----:B------:R-:W-:-:S05]  /*0dc0*/  VIADD R18, R18, 0x1 ;  /* 0x0000000112127836 */ /* 0x000fca0000000000 */
[----:B------:R-:W-:-:S13]  /*0dd0*/  ISETP.NE.AND P0, PT, R18, 0x5, PT ;  /* 0x000000051200780c */ /* 0x000fda0003f05270 */
[----:B------:R-:W-:Y:S05]  /*0de0*/  @P0 BRA `(.L_x_5) ;  /* 0xfffffff400300947 */ /* 0x000fea000383ffff */
[----:B------:R0:W-:Y:S01]  /*0df0*/  STL [R1+0x4], R3 ;  /* 0x0000040301007387 */ /* 0x0001e20000100800 */
[----:B------:R-:W-:-:S03]  /*0e00*/  ISETP.NE.U32.AND P0, PT, R21, 0x1, PT ;  /* 0x000000011500780c */ /* 0x000fc60003f05070 */
[----:B------:R0:W-:Y:S01]  /*0e10*/  STL.64 [R1+0x8], R6 ;  /* 0x0000080601007387 */ /* 0x0001e20000100a00 */
[----:B------:R-:W-:-:S03]  /*0e20*/  ISETP.NE.AND.EX P0, PT, RZ, RZ, PT, P0 ;  /* 0x000000ffff00720c */ /* 0x000fc60003f05300 */
[----:B------:R0:W-:Y:S10]  /*0e30*/  STL.64 [R1+0x10], R4 ;  /* 0x0000100401007387 */ /* 0x0001f40000100a00 */
[----:B------:R-:W-:Y:S05]  /*0e40*/  @!P0 BRA `(.L_x_3) ;  /* 0x0000001800048947 */ /* 0x000fea0003800000 */
[----:B------:R-:W-:Y:S01]  /*0e50*/  UMOV UR4, URZ ;  /* 0x000000ff00047c82 */ /* 0x000fe20008000000 */
[----:B------:R-:W-:Y:S01]  /*0e60*/  UMOV UR5, URZ ;  /* 0x000000ff00057c82 */ /* 0x000fe20008000000 */
[----:B------:R-:W-:Y:S02]  /*0e70*/  IMAD.MOV.U32 R18, RZ, RZ, RZ ;  /* 0x000000ffff127224 */ /* 0x000fe400078e00ff */
[----:B0-----:R-:W-:Y:S02]  /*0e80*/  IMAD.MOV.U32 R3, RZ, RZ, RZ ;  /* 0x000000ffff037224 */ /* 0x001fe400078e00ff */
[----:B------:R-:W-:Y:S02]  /*0e90*/  IMAD.U32 R5, RZ, RZ, UR4 ;  /* 0x00000004ff057e24 */ /* 0x000fe4000f8e00ff */
[----:B------:R-:W-:Y:S02]  /*0ea0*/  IMAD.U32 R4, RZ, RZ, UR5 ;  /* 0x00000005ff047e24 */ /* 0x000fe4000f8e00ff */
[----:B------:R-:W-:-:S02]  /*0eb0*/  IMAD.U32 R7, RZ, RZ, UR4 ;  /* 0x00000004ff077e24 */ /* 0x000fc4000f8e00ff */
[----:B------:R-:W-:-:S07]  /*0ec0*/  IMAD.U32 R6, RZ, RZ, UR5 ;  /* 0x00000005ff067e24 */ /* 0x000fce000f8e00ff */
.L_x_7:
[----:B------:R-:W-:-:S06]  /*0ed0*/  IMAD R19, R18, 0x4, R1 ;  /* 0x0000000412137824 */ /* 0x000fcc00078e0201 */
[----:B------:R-:W5:Y:S01]  /*0ee0*/  LDL R19, [R19+0x4] ;  /* 0x0000040013137983 */ /* 0x000f620000100800 */
[----:B------:R-:W-:Y:S01]  /*0ef0*/  IMAD.SHL.U32 R20, R18, 0x20, RZ ;  /* 0x0000002012147824 */ /* 0x000fe200078e00ff */
[----:B------:R-:W-:-:S06]  /*0f00*/  UMOV UR4, URZ ;  /* 0x000000ff00047c82 */ /* 0x000fcc0008000000 */
.L_x_6:
        /* <DEDUP_REMOVED lines=181> */
[----:B------:R-:W-:Y:S05]  /*1a60*/  @P0 BRA `(.L_x_3) ;  /* 0x0000000800fc0947 */ /* 0x000fea0003800000 */
[----:B------:R-:W-:Y:S01]  /*1a70*/  UMOV UR4, URZ ;  /* 0x000000ff00047c82 */ /* 0x000fe20008000000 */
[----:B------:R-:W-:Y:S01]  /*1a80*/  UMOV UR5, URZ ;  /* 0x000000ff00057c82 */ /* 0x000fe20008000000 */
[----:B------:R-:W-:Y:S02]  /*1a90*/  IMAD.MOV.U32 R18, RZ, RZ, RZ ;  /* 0x000000ffff127224 */ /* 0x000fe400078e00ff */
[----:B-1----:R-:W-:Y:S02]  /*1aa0*/  IMAD.MOV.U32 R3, RZ, RZ, RZ ;  /* 0x000000ffff037224 */ /* 0x002fe400078e00ff */
[----:B------:R-:W-:Y:S02]  /*1ab0*/  IMAD.U32 R5, RZ, RZ, UR4 ;  /* 0x00000004ff057e24 */ /* 0x000fe4000f8e00ff */
[----:B------:R-:W-:Y:S02]  /*1ac0*/  IMAD.U32 R4, RZ, RZ, UR5 ;  /* 0x00000005ff047e24 */ /* 0x000fe4000f8e00ff */
[----:B------:R-:W-:-:S02]  /*1ad0*/  IMAD.U32 R7, RZ, RZ, UR4 ;  /* 0x00000004ff077e24 */ /* 0x000fc4000f8e00ff */
[----:B------:R-:W-:-:S07]  /*1ae0*/  IMAD.U32 R6, RZ, RZ, UR5 ;  /* 0x00000005ff067e24 */ /* 0x000fce000f8e00ff */
.L_x_9:
[----:B------:R-:W-:-:S06]  /*1af0*/  IMAD R19, R18, 0x4, R1 ;  /* 0x0000000412137824 */ /* 0x000fcc00078e0201 */
[----:B------:R-:W5:Y:S01]  /*1b00*/  LDL R19, [R19+0x4] ;  /* 0x0000040013137983 */ /* 0x000f620000100800 */
[----:B------:R-:W-:Y:S01]  /*1b10*/  IMAD.SHL.U32 R20, R18, 0x20, RZ ;  /* 0x0000002012147824 */ /* 0x000fe200078e00ff */
[----:B------:R-:W-:-:S06]  /*1b20*/  UMOV UR4, URZ ;  /* 0x000000ff00047c82 */ /* 0x000fcc0008000000 */
.L_x_8:
        /* <DEDUP_REMOVED lines=9> */
[----:B------:R-:W4:Y:S04]  /*1bc0*/  @P2 LDG.E R26, desc[UR6][R12.64+0x38] ;  /* 0x000038060c1a2981 */ /* 0x000f28000c1e1900 */
[----:B------:R-:W4:Y:S04]  /*1bd0*/  @P3 LDG.E R28, desc[UR6][R12.64+0x4c] ;  /* 0x00004c060c1c3981 */ /* 0x000f28000c1e1900 */
[----:B------:R-:W4:Y:S04]  /*1be0*/  @!P0 LDG.E R21, desc[UR6][R12.64+0x4] ;  /* 0x000004060c158981 */ /* 0x000f28000c1e1900 */
[----:B------:R-:W4:Y:S01]  /*1bf0*/  @P1 LDG.E R25, desc[UR6][R12.64+0x20] ;  /* 0x000020060c191981 */ /* 0x000f22000c1e1900 */
[----:B--2---:R-:W-:-:S03]  /*1c00*/  @!P0 LOP3.LUT R5, R5, R22, RZ, 0x3c, !PT ;  /* 0x0000001605058212 */ /* 0x004fc600078e3cff */
[----:B------:R-:W2:Y:S01]  /*1c10*/  @!P0 LDG.E R22, desc[UR6][R12.64] ;  /* 0x000000060c168981 */ /* 0x000ea2000c1e1900 */
[----:B---3--:R-:W-:-:S03]  /*1c20*/  @P1 LOP3.LUT R5, R5, R24, RZ, 0x3c, !PT ;  /* 0x0000001805051212 */ /* 0x008fc600078e3cff */
[----:B------:R-:W3:Y:S01]  /*1c30*/  @P4 LDG.E R24, desc[UR6][R12.64+0x60] ;  /* 0x000060060c184981 */ /* 0x000ee2000c1e1900 */
[----:B----4-:R-:W-:-:S03]  /*1c40*/  @P2 LOP3.LUT R5, R5, R26, RZ, 0x3c, !PT ;  /* 0x0000001a05052212 */ /* 0x010fc600078e3cff */
[----:B------:R-:W4:Y:S01]  /*1c50*/  @P5 LDG.E R26, desc[UR6][R12.64+0x74] ;  /* 0x000074060c1a5981 */ /* 0x000f22000c1e1900 */
[----:B------:R-:W-:Y:S02]  /*1c60*/  @P3 LOP3.LUT R5, R5, R28, RZ, 0x3c, !PT ;  /* 0x0000001c05053212 */ /* 0x000fe400078e3cff */
[----:B------:R-:W-:Y:S02]  /*1c70*/  @!P0 LOP3.LUT R6, R6, R21, RZ, 0x3c, !PT ;  /* 0x0000001506068212 */ /* 0x000fe400078e3cff */
[----:B------:R-:W4:Y:S01]  /*1c80*/  @!P0 LDG.E R21, desc[UR6][R12.64+0xc] ;  /* 0x00000c060c158981 */ /* 0x000f22000c1e1900 */
[----:B--2---:R-:W-:-:S03]  /*1c90*/  @!P0 LOP3.LUT R3, R3, R22, RZ, 0x3c, !PT ;  /* 0x0000001603038212 */ /* 0x004fc600078e3cff */
[----:B------:R-:W2:Y:S01]  /*1ca0*/  @!P0 LDG.E R22, desc[UR6][R12.64+0x8] ;  /* 0x000008060c168981 */ /* 0x000ea2000c1e1900 */
[----:B---3--:R-:W-:-:S03]  /*1cb0*/  @P4 LOP3.LUT R5, R5, R24, RZ, 0x3c, !PT ;  /* 0x0000001805054212 */ /* 0x008fc600078e3cff */
[----:B------:R-:W3:Y:S01]  /*1cc0*/  @P1 LDG.E R24, desc[UR6][R12.64+0x14] ;  /* 0x000014060c181981 */ /* 0x000ee2000c1e1900 */
[----:B----4-:R-:W-:-:S03]  /*1cd0*/  @!P0 LOP3.LUT R4, R4, R21, RZ, 0x3c, !PT ;  /* 0x0000001504048212 */ /* 0x010fc600078e3cff */
[----:B------:R-:W4:Y:S01]  /*1ce0*/  @P1 LDG.E R21, desc[UR6][R12.64+0x18] ;  /* 0x000018060c151981 */ /* 0x000f22000c1e1900 */
[----:B--2---:R-:W-:-:S03]  /*1cf0*/  @!P0 LOP3.LUT R7, R7, R22, RZ, 0x3c, !PT ;  /* 0x0000001607078212 */ /* 0x004fc600078e3cff */
[----:B------:R-:W2:Y:S01]  /*1d00*/  @P1 LDG.E R22, desc[UR6][R12.64+0x1c] ;  /* 0x00001c060c161981 */ /* 0x000ea2000c1e1900 */
[----:B---3--:R-:W-:-:S03]  /*1d10*/  @P1 LOP3.LUT R3, R3, R24, RZ, 0x3c, !PT ;  /* 0x0000001803031212 */ /* 0x008fc600078e3cff */
[----:B------:R-:W3:Y:S01]  /*1d20*/  @P2 LDG.E R24, desc[UR6][R12.64+0x28] ;  /* 0x000028060c182981 */ /* 0x000ee2000c1e1900 */
[----:B------:R-:W-:-:S03]  /*1d30*/  @P1 LOP3.LUT R4, R4, R25, RZ, 0x3c, !PT ;  /* 0x0000001904041212 */ /* 0x000fc600078e3cff */
[----:B------:R-:W3:Y:S01]  /*1d40*/  @P2 LDG.E R25, desc[UR6][R12.64+0x34] ;  /* 0x000034060c192981 */ /* 0x000ee2000c1e1900 */
[----:B----4-:R-:W-:-:S03]  /*1d50*/  @P1 LOP3.LUT R6, R6, R21, RZ, 0x3c, !PT ;  /* 0x0000001506061212 */ /* 0x010fc600078e3cff */
[----:B------:R-:W4:Y:S01]  /*1d60*/  @P2 LDG.E R21, desc[UR6][R12.64+0x2c] ;  /* 0x00002c060c152981 */ /* 0x000f22000c1e1900 */
[----:B--2---:R-:W-:-:S03]  /*1d70*/  @P1 LOP3.LUT R7, R7, R22, RZ, 0x3c, !PT ;  /* 0x0000001607071212 */ /* 0x004fc600078e3cff */
        /* <DEDUP_REMOVED lines=27> */
[----:B------:R-:W-:Y:S02]  /*1f30*/  LOP3.LUT P0, RZ, R23, 0x80, RZ, 0xc0, !PT ;  /* 0x0000008017ff7812 */ /* 0x000fe4000780c0ff */
[----:B------:R-:W-:Y:S02]  /*1f40*/  @P5 LOP3.LUT R4, R4, R25, RZ, 0x3c, !PT ;  /* 0x0000001904045212 */ /* 0x000fe400078e3cff */
        /* <DEDUP_REMOVED lines=17> */
[----:B------:R-:W-:Y:S02]  /*2060*/  @P6 LOP3.LUT R5, R5, R26, RZ, 0x3c, !PT ;  /* 0x0000001a05056212 */ /* 0x000fe400078e3cff */
[----:B------:R-:W-:Y:S02]  /*2070*/  @P0 LOP3.LUT R4, R4, R25, RZ, 0x3c, !PT ;  /* 0x0000001904040212 */ /* 0x000fe400078e3cff */
[----:B----4-:R-:W-:Y:S02]  /*2080*/  @P0 LOP3.LUT R6, R6, R21, RZ, 0x3c, !PT ;  /* 0x0000001506060212 */ /* 0x010fe400078e3cff */
[----:B--2---:R-:W-:Y:S02]  /*2090*/  @P0 LOP3.LUT R7, R7, R22, RZ, 0x3c, !PT ;  /* 0x0000001607070212 */ /* 0x004fe400078e3cff */
[----:B---3--:R-:W-:Y:S02]  /*20a0*/  @P0 LOP3.LUT R5, R5, R24, RZ, 0x3c, !PT ;  /* 0x0000001805050212 */ /* 0x008fe400078e3cff */
[----:B------:R-:W-:-:S13]  /*20b0*/  R2P PR, R23.B1, 0x7f ;  /* 0x0000007f17007804 */ /* 0x000fda0000001000 */
[----:B------:R-:W2:Y:S04]  /*20c0*/  @P0 LDG.E R22, desc[UR6][R12.64+0xa0] ;  /* 0x0000a0060c160981 */ /* 0x000ea8000c1e1900 */
[----:B------:R-:W3:Y:S04]  /*20d0*/  @P0 LDG.E R21, desc[UR6][R12.64+0xa4] ;  /* 0x0000a4060c150981 */ /* 0x000ee8000c1e1900 */
[----:B------:R-:W4:Y:S04]  /*20e0*/  @P0 LDG.E R24, desc[UR6][R12.64+0xb0] ;  /* 0x0000b0060c180981 */ /* 0x000f28000c1e1900 */
        /* <DEDUP_REMOVED lines=10> */
[----:B------:R-:W-:-:S03]  /*2190*/  @P0 LOP3.LUT R4, R4, R25, RZ, 0x3c, !PT ;  /* 0x0000001904040212 */ /* 0x000fc600078e3cff */
[----:B------:R-:W2:Y:S01]  /*21a0*/  @P1 LDG.E R25, desc[UR6][R12.64+0xc0] ;  /* 0x0000c0060c191981 */ /* 0x000ea2000c1e1900 */
[----:B------:R-:W-:Y:S02]  /*21b0*/  LOP3.LUT P0, RZ, R23, 0x8000, RZ, 0xc0, !PT ;  /* 0x0000800017ff7812 */ /* 0x000fe4000780c0ff */
[----:B---3--:R-:W-:Y:S01]  /*21c0*/  @P1 LOP3.LUT R6, R6, R21, RZ, 0x3c, !PT ;  /* 0x0000001506061212 */ /* 0x008fe200078e3cff */
[----:B------:R-:W3:Y:S01]  /*21d0*/  @P2 LDG.E R23, desc[UR6][R12.64+0xd4] ;  /* 0x0000d4060c172981 */ /* 0x000ee2000c1e1900 */
[----:B----4-:R-:W-:-:S03]  /*21e0*/  @P1 LOP3.LUT R7, R7, R24, RZ, 0x3c, !PT ;  /* 0x0000001807071212 */ /* 0x010fc600078e3cff */
[----:B------:R-:W4:Y:S04]  /*21f0*/  @P2 LDG.E R24, desc[UR6][R12.64+0xc8] ;  /* 0x0000c8060c182981 */ /* 0x000f28000c1e1900 */
[----:B------:R-:W4:Y:S01]  /*2200*/  @P2 LDG.E R21, desc[UR6][R12.64+0xcc] ;  /* 0x0000cc060c152981 */ /* 0x000f22000c1e1900 */
[----:B--2---:R-:W-:-:S03]  /*2210*/  @P1 LOP3.LUT R3, R3, R22, RZ, 0x3c, !PT ;  /* 0x0000001603031212 */ /* 0x004fc600078e3cff */
[----:B------:R-:W2:Y:S04]  /*2220*/  @P0 LDG.E R28, desc[UR6][R12.64+0x13c] ;  /* 0x00013c060c1c0981 */ /* 0x000ea8000c1e1900 */
[----:B------:R-:W2:Y:S01]  /*2230*/  @P1 LDG.E R22, desc[UR6][R12.64+0xc4] ;  /* 0x0000c4060c161981 */ /* 0x000ea2000c1e1900 */
[----:B------:R-:W-:Y:S02]  /*2240*/  @P1 LOP3.LUT R4, R4, R25, RZ, 0x3c, !PT ;  /* 0x0000001904041212 */ /* 0x000fe400078e3cff */
[----:B------:R-:W-:Y:S02]  /*2250*/  @P2 LOP3.LUT R7, R7, R26, RZ, 0x3c, !PT ;  /* 0x0000001a07072212 */ /* 0x000fe400078e3cff */
[----:B---3--:R-:W-:Y:S01]  /*2260*/  @P2 LOP3.LUT R4, R4, R23, RZ, 0x3c, !PT ;  /* 0x0000001704042212 */ /* 0x008fe200078e3cff */
[----:B------:R-:W3:Y:S01]  /*2270*/  @P3 LDG.E R26, desc[UR6][R12.64+0xe4] ;  /* 0x0000e4060c1a3981 */ /* 0x000ee2000c1e1900 */
[----:B----4-:R-:W-:-:S03]  /*2280*/  @P2 LOP3.LUT R3, R3, R24, RZ, 0x3c, !PT ;  /* 0x0000001803032212 */ /* 0x010fc600078e3cff */
[----:B------:R-:W4:Y:S01]  /*2290*/  @P3 LDG.E R24, desc[UR6][R12.64+0xdc] ;  /* 0x0000dc060c183981 */ /* 0x000f22000c1e1900 */
[----:B------:R-:W-:-:S03]  /*22a0*/  @P2 LOP3.LUT R6, R6, R21, RZ, 0x3c, !PT ;  /* 0x0000001506062212 */ /* 0x000fc600078e3cff */
        /* <DEDUP_REMOVED lines=44> */
[----:B------:R-:W-:-:S04]  /*2570*/  UIADD3 UR4, UPT, UPT, UR4, 0x10, URZ ;  /* 0x0000001004047890 */ /* 0x000fc8000fffe0ff */
[----:B------:R-:W-:Y:S01]  /*2580*/  UISETP.NE.AND UP0, UPT, UR4, 0x20, UPT ;  /* 0x000000200400788c */ /* 0x000fe2000bf05270 */
[----:B---3--:R-:W-:Y:S02]  /*2590*/  @P0 LOP3.LUT R7, R7, R26, RZ, 0x3c, !PT ;  /* 0x0000001a07070212 */ /* 0x008fe400078e3cff */
[----:B----4-:R-:W-:Y:S02]  /*25a0*/  @P0 LOP3.LUT R3, R3, R24, RZ, 0x3c, !PT ;  /* 0x0000001803030212 */ /* 0x010fe400078e3cff */
[----:B------:R-:W-:Y:S02]  /*25b0*/  @P0 LOP3.LUT R6, R6, R21, RZ, 0x3c, !PT ;  /* 0x0000001506060212 */ /* 0x000fe400078e3cff */
[----:B------:R-:W-:Y:S02]  /*25c0*/  @P0 LOP3.LUT R4, R4, R23, RZ, 0x3c, !PT ;  /* 0x0000001704040212 */ /* 0x000fe400078e3cff */
[----:B--2---:R-:W-:-:S04]  /*25d0*/  @P6 LOP3.LUT R5, R5, R22, RZ, 0x3c, !PT ;  /* 0x0000001605056212 */ /* 0x004fc800078e3cff */
[----:B------:R-:W-:Y:S01]  /*25e0*/  @P0 LOP3.LUT R5, R5, R28, RZ, 0x3c, !PT ;  /* 0x0000001c05050212 */ /* 0x000fe200078e3cff */
[----:B------:R-:W-:Y:S06]  /*25f0*/  BRA.U UP0, `(.L_x_8) ;  /* 0xfffffff5004c7547 */ /* 0x000fec000b83ffff */
[----:B------:R-:W-:-:S05]  /*2600*/  VIADD R18, R18, 0x1 ;  /* 0x0000000112127836 */ /* 0x000fca0000000000 */
[----:B------:R-:W-:-:S13]  /*2610*/  ISETP.NE.AND P0, PT, R18, 0x5, PT ;  /* 0x000000051200780c */ /* 0x000fda0003f05270 */
[----:B------:R-:W-:Y:S05]  /*2620*/  @P0 BRA `(.L_x_9) ;  /* 0xfffffff400300947 */ /* 0x000fea000383ffff */
[----:B------:R2:W-:Y:S04]  /*2630*/  STL [R1+0x4], R3 ;  /* 0x0000040301007387 */ /* 0x0005e80000100800 */
[----:B------:R2:W-:Y:S04]  /*2640*/  STL.64 [R1+0x8], R6 ;  /* 0x0000080601007387 */ /* 0x0005e80000100a00 */
[----:B------:R2:W-:Y:S02]  /*2650*/  STL.64 [R1+0x10], R4 ;  /* 0x0000100401007387 */ /* 0x0005e40000100a00 */
.L_x_3:
[----:B------:R-:W-:Y:S05]  /*2660*/  BSYNC.RECONVERGENT B1 ;  /* 0x0000000000017941 */ /* 0x000fea0003800200 */
.L_x_2:
[C---:B------:R-:W-:Y:S01]  /*2670*/  ISETP.GT.U32.AND P0, PT, R17.reuse, 0x3, PT ;  /* 0x000000031100780c */ /* 0x040fe20003f04070 */
[----:B------:R-:W-:Y:S01]  /*2680*/  VIADD R16, R16, 0x1 ;  /* 0x0000000110107836 */ /* 0x000fe20000000000 */
[--C-:B------:R-:W-:Y:S02]  /*2690*/  SHF.R.U64 R17, R17, 0x2, R2.reuse ;  /* 0x0000000211117819 */ /* 0x100fe40000001202 */
[----:B------:R-:W-:Y:S02]  /*26a0*/  ISETP.GT.U32.AND.EX P0, PT, R2, RZ, PT, P0 ;  /* 0x000000ff0200720c */ /* 0x000fe40003f04100 */
[----:B------:R-:W-:-:S11]  /*26b0*/  SHF.R.U32.HI R2, RZ, 0x2, R2 ;  /* 0x00000002ff027819 */ /* 0x000fd60000011602 */
[----:B------:R-:W-:Y:S05]  /*26c0*/  @P0 BRA `(.L_x_10) ;  /* 0xffffffd800cc0947 */ /* 0x000fea000383ffff */
.L_x_1:
[----:B------:R-:W-:Y:S05]  /*26d0*/  BSYNC.RECONVERGENT B0 ;  /* 0x0000000000007941 */ /* 0x000fea0003800200 */
.L_x_0:
[----:B------:R-:W3:Y:S01]  /*26e0*/  LDCU UR4, c[0x0][0x384] ;  /* 0x00007080ff0477ac */ /* 0x000ee20008000800 */
[----:B------:R-:W-:Y:S01]  /*26f0*/  BSSY.RECONVERGENT B0, `(.L_x_11) ;  /* 0x000002e000007945 */ /* 0x000fe20003800200 */
[----:B-1----:R-:W-:Y:S01]  /*2700*/  IMAD.MOV.U32 R2, RZ, RZ, RZ ;  /* 0x000000ffff027224 */ /* 0x002fe200078e00ff */
[----:B------:R-:W1:Y:S01]  /*2710*/  LDCU UR5, c[0x0][0x380] ;  /* 0x00007000ff0577ac */ /* 0x000e620008000800 */
[----:B---3--:R-:W-:-:S13]  /*2720*/  ISETP.GE.AND P0, PT, R14, UR4, PT ;  /* 0x000000040e007c0c */ /* 0x008fda000bf06270 */
[----:B-1----:R-:W-:Y:S05]  /*2730*/  @P0 BRA `(.L_x_12) ;  /* 0x0000000000a40947 */ /* 0x002fea0003800000 */
[----:B------:R-:W-:Y:S02]  /*2740*/  IMAD R8, R15, -0x658354e5, R8 ;  /* 0x9a7cab1b0f087824 */ /* 0x000fe400078e0208 */
[----:B------:R-:W-:Y:S02]  /*2750*/  IMAD.MOV.U32 R11, RZ, RZ, R3 ;  /* 0x000000ffff0b7224 */ /* 0x000fe400078e0003 */
[----:B------:R-:W-:Y:S02]  /*2760*/  IMAD.MOV.U32 R13, RZ, RZ, R6 ;  /* 0x000000ffff0d7224 */ /* 0x000fe400078e0006 */
[----:B------:R-:W-:Y:S02]  /*2770*/  IMAD.MOV.U32 R2, RZ, RZ, RZ ;  /* 0x000000ffff027224 */ /* 0x000fe400078e00ff */
[----:B0-2---:R-:W-:-:S07]  /*2780*/  VIADD R3, R8, 0x700053 ;  /* 0x0070005308037836 */ /* 0x005fce0000000000 */
.L_x_13:
[----:B------:R-:W-:Y:S01]  /*2790*/  SHF.R.U32.HI R6, RZ, 0x2, R11 ;  /* 0x00000002ff067819 */ /* 0x000fe2000001160b */
[----:B------:R-:W-:Y:S01]  /*27a0*/  VIADD R14, R14, UR5 ;  /* 0x000000050e0e7c36 */ /* 0x000fe20008000000 */
[----:B------:R-:W-:Y:S02]  /*27b0*/  SHF.R.U32.HI R10, RZ, 0x2, R13 ;  /* 0x00000002ff0a7819 */ /* 0x000fe4000001160d */
[----:B------:R-:W-:Y:S01]  /*27c0*/  LOP3.LUT R6, R6, R11, RZ, 0x3c, !PT ;  /* 0x0000000b06067212 */ /* 0x000fe200078e3cff */
[----:B------:R-:W-:Y:S01]  /*27d0*/  IMAD.SHL.U32 R11, R5, 0x10, RZ ;  /* 0x00000010050b7824 */ /* 0x000fe200078e00ff */
[----:B------:R-:W-:Y:S01]  /*27e0*/  LOP3.LUT R10, R10, R13, RZ, 0x3c, !PT ;  /* 0x0000000d0a0a7212 */ /* 0x000fe200078e3cff */
[----:B------:R-:W-:Y:S01]  /*27f0*/  IMAD.MOV.U32 R13, RZ, RZ, 0x2f800000 ;  /* 0x2f800000ff0d7424 */ /* 0x000fe200078e00ff */
[----:B------:R-:W-:Y:S01]  /*2800*/  ISETP.GE.AND P1, PT, R14, UR4, PT ;  /* 0x000000040e007c0c */ /* 0x000fe2000bf26270 */
[----:B------:R-:W-:-:S05]  /*2810*/  IMAD.SHL.U32 R8, R6, 0x2, RZ ;  /* 0x0000000206087824 */ /* 0x000fca00078e00ff */
[----:B------:R-:W-:Y:S01]  /*2820*/  LOP3.LUT R8, R6, R8, R11, 0x96, !PT ;  /* 0x0000000806087212 */ /* 0x000fe200078e960b */
[----:B------:R-:W-:-:S03]  /*2830*/  IMAD.MOV.U32 R6, RZ, RZ, R4 ;  /* 0x000000ffff067224 */ /* 0x000fc600078e0004 */
[----:B------:R-:W-:Y:S01]  /*2840*/  LOP3.LUT R4, R8, R5, RZ, 0x3c, !PT ;  /* 0x0000000508047212 */ /* 0x000fe200078e3cff */
[----:B------:R-:W-:-:S04]  /*2850*/  IMAD.SHL.U32 R8, R10, 0x2, RZ ;  /* 0x000000020a087824 */ /* 0x000fc800078e00ff */
[----:B------:R-:W-:-:S05]  /*2860*/  IMAD.SHL.U32 R11, R4, 0x10, RZ ;  /* 0x00000010040b7824 */ /* 0x000fca00078e00ff */
[----:B------:R-:W-:-:S04]  /*2870*/  LOP3.LUT R11, R10, R8, R11, 0x96, !PT ;  /* 0x000000080a0b7212 */ /* 0x000fc800078e960b */
[----:B------:R-:W-:-:S05]  /*2880*/  LOP3.LUT R16, R11, R4, RZ, 0x3c, !PT ;  /* 0x000000040b107212 */ /* 0x000fca00078e3cff */
[----:B------:R-:W-:-:S05]  /*2890*/  IMAD.IADD R8, R16, 0x1, R3 ;  /* 0x0000000110087824 */ /* 0x000fca00078e0203 */
[----:B------:R-:W-:Y:S02]  /*28a0*/  I2FP.F32.U32 R10, R8 ;  /* 0x00000008000a7245 */ /* 0x000fe40000201000 */
[C---:B------:R-:W-:Y:S01]  /*28b0*/  IADD3 R8, PT, PT, R3.reuse, -0x587c5, R4 ;  /* 0xfffa783b03087810 */ /* 0x040fe20007ffe004 */
[----:B------:R-:W-:Y:S02]  /*28c0*/  VIADD R3, R3, 0xb0f8a ;  /* 0x000b0f8a03037836 */ /* 0x000fe40000000000 */
[----:B------:R-:W-:Y:S01]  /*28d0*/  FFMA R15, R10, R13, 1.1641532182693481445e-10 ;  /* 0x2f0000000a0f7423 */ /* 0x000fe2000000000d */
[----:B------:R-:W-:-:S03]  /*28e0*/  I2FP.F32.U32 R8, R8 ;  /* 0x0000000800087245 */ /* 0x000fc60000201000 */
[----:B------:R-:W0:Y:S02]  /*28f0*/  F2F.F64.F32 R10, R15 ;  /* 0x0000000f000a7310 */ /* 0x000e240000201800 */
[----:B------:R-:W-:-:S06]  /*2900*/  FFMA R8, R8, R13, 1.1641532182693481445e-10 ;  /* 0x2f00000008087423 */ /* 0x000fcc000000000d */
[----:B------:R-:W1:Y:S01]  /*2910*/  F2F.F64.F32 R12, R8 ;  /* 0x00000008000c7310 */ /* 0x000e620000201800 */
[----:B0-----:R-:W-:-:S08]  /*2920*/  DMUL R10, R10, R10 ;  /* 0x0000000a0a0a7228 */ /* 0x001fd00000000000 */
[----:B-1----:R-:W-:Y:S01]  /*2930*/  DFMA R10, R12, R12, R10 ;  /* 0x0000000c0c0a722b */ /* 0x002fe2000000000a */
[----:B------:R-:W-:-:S07]  /*2940*/  IMAD.MOV.U32 R13, RZ, RZ, R6 ;  /* 0x000000ffff0d7224 */ /* 0x000fce00078e0006 */
[----:B------:R-:W-:Y:S01]  /*2950*/  DSETP.GTU.AND P0, PT, R10, 1, PT ;  /* 0x3ff000000a00742a */ /* 0x000fe20003f0c000 */
[----:B------:R-:W-:Y:S02]  /*2960*/  VIADD R10, R2, 0x1 ;  /* 0x00000001020a7836 */ /* 0x000fe40000000000 */
[----:B------:R-:W-:Y:S02]  /*2970*/  IMAD.MOV.U32 R11, RZ, RZ, R7 ;  /* 0x000000ffff0b7224 */ /* 0x000fe400078e0007 */
[----:B------:R-:W-:Y:S02]  /*2980*/  IMAD.MOV.U32 R7, RZ, RZ, R5 ;  /* 0x000000ffff077224 */ /* 0x000fe400078e0005 */
[----:B------:R-:W-:-:S07]  /*2990*/  IMAD.MOV.U32 R5, RZ, RZ, R16 ;  /* 0x000000ffff057224 */ /* 0x000fce00078e0010 */
[----:B------:R-:W-:-:S04]  /*29a0*/  @P0 IMAD.MOV R10, RZ, RZ, R2 ;  /* 0x000000ffff0a0224 */ /* 0x000fc800078e0202 */
[----:B------:R-:W-:Y:S01]  /*29b0*/  IMAD.MOV.U32 R2, RZ, RZ, R10 ;  /* 0x000000ffff027224 */ /* 0x000fe200078e000a */
[----:B------:R-:W-:Y:S06]  /*29c0*/  @!P1 BRA `(.L_x_13) ;  /* 0xfffffffc00709947 */ /* 0x000fec000383ffff */
.L_x_12:
[----:B------:R-:W-:Y:S05]  /*29d0*/  BSYNC.RECONVERGENT B0 ;  /* 0x0000000000007941 */ /* 0x000fea0003800200 */
.L_x_11:
[----:B------:R-:W0:Y:S02]  /*29e0*/  LDCU.64 UR8, c[0x0][0x388] ;  /* 0x00007100ff0877ac */ /* 0x000e240008000a00 */
[----:B0-2---:R-:W-:-:S04]  /*29f0*/  LEA R4, P0, R0, UR8, 0x2 ;  /* 0x0000000800047c11 */ /* 0x005fc8000f8010ff */
[----:B------:R-:W-:-:S05]  /*2a00*/  LEA.HI.X R5, R0, UR9, R9, 0x2, P0 ;  /* 0x0000000900057c11 */ /* 0x000fca00080f1409 */
[----:B------:R-:W-:Y:S01]  /*2a10*/  STG.E desc[UR6][R4.64], R2 ;  /* 0x0000000204007986 */ /* 0x000fe2000c101906 */
[----:B------:R-:W-:Y:S05]  /*2a20*/  EXIT ;  /* 0x000000000000794d */ /* 0x000fea0003800000 */
.L_x_14:
[----:B------:R-:W-:-:S00]  /*2a30*/  BRA `(.L_x_14) ;  /* 0xfffffffc00fc7947 */ /* 0x000fc0000383ffff */
[----:B------:R-:W-:-:S00]  /*2a40*/  NOP ;  /* 0x0000000000007918 */ /* 0x000fc00000000000 */
        /* <DEDUP_REMOVED lines=11> */
.L_x_15:


//--------------------- .nv.global.init           --------------------------
	.section	.nv.global.init,"aw",@progbits
	.align	4
.nv.global.init:
	.type		mrg32k3aM1SubSeq,@object
	.size		mrg32k3aM1SubSeq,(mrg32k3aM2SubSeq - mrg32k3aM1SubSeq)
mrg32k3aM1SubSeq:
        /*0000*/ 	.byte	0x0b, 0xcc, 0xee, 0x04, 0x73, 0x29, 0x8b, 0x6f, 0xf6, 0x53, 0x03, 0xf6, 0x23, 0xf6, 0xea, 0xda
        /* <DEDUP_REMOVED lines=125> */
	.type		mrg32k3aM2SubSeq,@object
	.size		mrg32k3aM2SubSeq,(mrg32k3aM1 - mrg32k3aM2SubSeq)
mrg32k3aM2SubSeq:
        /* <DEDUP_REMOVED lines=126> */
	.type		mrg32k3aM1,@object
	.size		mrg32k3aM1,(mrg32k3aM1Seq - mrg32k3aM1)
mrg32k3aM1:
        /* <DEDUP_REMOVED lines=144> */
	.type		mrg32k3aM1Seq,@object
	.size		mrg32k3aM1Seq,(mrg32k3aM2 - mrg32k3aM1Seq)
mrg32k3aM1Seq:
        /* <DEDUP_REMOVED lines=144> */
	.type		mrg32k3aM2,@object
	.size		mrg32k3aM2,(mrg32k3aM2Seq - mrg32k3aM2)
mrg32k3aM2:
        /* <DEDUP_REMOVED lines=144> */
	.type		mrg32k3aM2Seq,@object
	.size		mrg32k3aM2Seq,(precalc_xorwow_matrix - mrg32k3aM2Seq)
mrg32k3aM2Seq:
        /* <DEDUP_REMOVED lines=144> */
	.type		precalc_xorwow_matrix,@object
	.size		precalc_xorwow_matrix,(precalc_xorwow_offset_matrix - precalc_xorwow_matrix)
precalc_xorwow_matrix:
        /* <DEDUP_REMOVED lines=6400> */
	.type		precalc_xorwow_offset_matrix,@object
	.size		precalc_xorwow_offset_matrix,(.L_1 - precalc_xorwow_offset_matrix)
precalc_xorwow_offset_matrix:
        /* <DEDUP_REMOVED lines=6400> */
.L_1:


//--------------------- .nv.shared.reserved.0     --------------------------
	.section	.nv.shared.reserved.0,"aw",@nobits
	.weak		__nv_reservedSMEM_offset_0_alias
	.size		__nv_reservedSMEM_offset_0_alias, 0, 64
	.other		__nv_reservedSMEM_offset_0_alias,@"STO_CUDA_RESERVED_SHARED STV_DEFAULT"
__nv_reservedSMEM_offset_0_alias:
	.zero		0
	.zero		64


//--------------------- .nv.constant0._Z17iterateMonteCarloiiPi --------------------------
	.section	.nv.constant0._Z17iterateMonteCarloiiPi,"a",@progbits
	.sectionflags	@""
	.align	4
.nv.constant0._Z17iterateMonteCarloiiPi:
	.zero		912


//--------------------- SYMBOLS --------------------------

	.type		.nv.reservedSmem.offset0,@object
	.size		.nv.reservedSmem.offset0,0x4
